	.target	sm_103a

	.elftype	@"ET_EXEC"


//--------------------- .note.nv.tkinfo           --------------------------
	.section	.note.nv.tkinfo,"",@"SHT_NOTE"
	.sectionflags	@"SHF_NOTE_NV_TKINFO"
	.tkinfo
        /*0018*/ 	.word	0x00000002
        /*0030*/ 	.string	""
        /*0030*/ 	.string	"ptxas"
        /*0030*/ 	.string	"Cuda compilation tools, release 13.0, V13.0.88"
        /*0030*/ 	.string	"Build cuda_13.0.r13.0/compiler.36424714_0"
        /*0030*/ 	.string	"-arch sm_103a -m 64 "



//--------------------- .note.nv.cuinfo           --------------------------
	.section	.note.nv.cuinfo,"",@"SHT_NOTE"
	.sectionflags	@"SHF_NOTE_NV_CUINFO"
        /*0018*/ 	.short	0x0002
        /*001a*/ 	.short	0x0067
        /*001c*/ 	.short	0x0082
	.zero		2


//--------------------- .nv.info                  --------------------------
	.section	.nv.info,"",@"SHT_CUDA_INFO"
	.align	4


	//----- nvinfo : EIATTR_REGCOUNT
	.align		4
        /*0000*/ 	.byte	0x04, 0x2f
        /*0002*/ 	.short	(.L_29 - .L_28)
	.align		4
.L_28:
        /*0004*/ 	.word	index@(_Z25multi_tensor_apply_kernelI18TensorListMetadataILi5EE17LAMBStage1FunctorIfffEJPfffffffEEvlPViT_T0_DpT1_)
        /*0008*/ 	.word	0x00000020


	//----- nvinfo : EIATTR_FRAME_SIZE
	.align		4
.L_29:
        /*000c*/ 	.byte	0x04, 0x11
        /*000e*/ 	.short	(.L_31 - .L_30)
	.align		4
.L_30:
        /*0010*/ 	.word	index@(_Z25multi_tensor_apply_kernelI18TensorListMetadataILi5EE17LAMBStage1FunctorIfffEJPfffffffEEvlPViT_T0_DpT1_)
        /*0014*/ 	.word	0x00000000


	//----- nvinfo : EIATTR_REGCOUNT
	.align		4
.L_31:
        /*0018*/ 	.byte	0x04, 0x2f
        /*001a*/ 	.short	(.L_33 - .L_32)
	.align		4
.L_32:
        /*001c*/ 	.word	index@(_Z25multi_tensor_apply_kernelI18TensorListMetadataILi5EE17LAMBStage1FunctorIffN3c104HalfEEJPfffffffEEvlPViT_T0_DpT1_)
        /*0020*/ 	.word	0x00000020


	//----- nvinfo : EIATTR_FRAME_SIZE
	.align		4
.L_33:
        /*0024*/ 	.byte	0x04, 0x11
        /*0026*/ 	.short	(.L_35 - .L_34)
	.align		4
.L_34:
        /*0028*/ 	.word	index@(_Z25multi_tensor_apply_kernelI18TensorListMetadataILi5EE17LAMBStage1FunctorIffN3c104HalfEEJPfffffffEEvlPViT_T0_DpT1_)
        /*002c*/ 	.word	0x00000000


	//----- nvinfo : EIATTR_REGCOUNT
	.align		4
.L_35:
        /*0030*/ 	.byte	0x04, 0x2f
        /*0032*/ 	.short	(.L_37 - .L_36)
	.align		4
.L_36:
        /*0034*/ 	.word	index@(_Z25multi_tensor_apply_kernelI18TensorListMetadataILi5EE17LAMBStage1FunctorIfN3c104HalfEfEJPfffffffEEvlPViT_T0_DpT1_)
        /*0038*/ 	.word	0x00000020


	//----- nvinfo : EIATTR_FRAME_SIZE
	.align		4
.L_37:
        /*003c*/ 	.byte	0x04, 0x11
        /*003e*/ 	.short	(.L_39 - .L_38)
	.align		4
.L_38:
        /*0040*/ 	.word	index@(_Z25multi_tensor_apply_kernelI18TensorListMetadataILi5EE17LAMBStage1FunctorIfN3c104HalfEfEJPfffffffEEvlPViT_T0_DpT1_)
        /*0044*/ 	.word	0x00000000


	//----- nvinfo : EIATTR_REGCOUNT
	.align		4
.L_39:
        /*0048*/ 	.byte	0x04, 0x2f
        /*004a*/ 	.short	(.L_41 - .L_40)
	.align		4
.L_40:
        /*004c*/ 	.word	index@(_Z25multi_tensor_apply_kernelI18TensorListMetadataILi5EE17LAMBStage1FunctorIfN3c104HalfES4_EJPfffffffEEvlPViT_T0_DpT1_)
        /*0050*/ 	.word	0x00000020


	//----- nvinfo : EIATTR_FRAME_SIZE
	.align		4
.L_41:
        /*0054*/ 	.byte	0x04, 0x11
        /*0056*/ 	.short	(.L_43 - .L_42)
	.align		4
.L_42:
        /*0058*/ 	.word	index@(_Z25multi_tensor_apply_kernelI18TensorListMetadataILi5EE17LAMBStage1FunctorIfN3c104HalfES4_EJPfffffffEEvlPViT_T0_DpT1_)
        /*005c*/ 	.word	0x00000000


	//----- nvinfo : EIATTR_REGCOUNT
	.align		4
.L_43:
        /*0060*/ 	.byte	0x04, 0x2f
        /*0062*/ 	.short	(.L_45 - .L_44)
	.align		4
.L_44:
        /*0064*/ 	.word	index@(_Z25multi_tensor_apply_kernelI18TensorListMetadataILi5EE17LAMBStage1FunctorIN3c104HalfEffEJPfffffffEEvlPViT_T0_DpT1_)
        /*0068*/ 	.word	0x00000028


	//----- nvinfo : EIATTR_FRAME_SIZE
	.align		4
.L_45:
        /*006c*/ 	.byte	0x04, 0x11
        /*006e*/ 	.short	(.L_47 - .L_46)
	.align		4
.L_46:
        /*0070*/ 	.word	index@(_Z25multi_tensor_apply_kernelI18TensorListMetadataILi5EE17LAMBStage1FunctorIN3c104HalfEffEJPfffffffEEvlPViT_T0_DpT1_)
        /*0074*/ 	.word	0x00000000


	//----- nvinfo : EIATTR_REGCOUNT
	.align		4
.L_47:
        /*0078*/ 	.byte	0x04, 0x2f
        /*007a*/ 	.short	(.L_49 - .L_48)
	.align		4
.L_48:
        /*007c*/ 	.word	index@(_Z25multi_tensor_apply_kernelI18TensorListMetadataILi5EE17LAMBStage1FunctorIN3c104HalfEfS4_EJPfffffffEEvlPViT_T0_DpT1_)
        /*0080*/ 	.word	0x00000028


	//----- nvinfo : EIATTR_FRAME_SIZE
	.align		4
.L_49:
        /*0084*/ 	.byte	0x04, 0x11
        /*0086*/ 	.short	(.L_51 - .L_50)
	.align		4
.L_50:
        /*0088*/ 	.word	index@(_Z25multi_tensor_apply_kernelI18TensorListMetadataILi5EE17LAMBStage1FunctorIN3c104HalfEfS4_EJPfffffffEEvlPViT_T0_DpT1_)
        /*008c*/ 	.word	0x00000000


	//----- nvinfo : EIATTR_REGCOUNT
	.align		4
.L_51:
        /*0090*/ 	.byte	0x04, 0x2f
        /*0092*/ 	.short	(.L_53 - .L_52)
	.align		4
.L_52:
        /*0094*/ 	.word	index@(_Z25multi_tensor_apply_kernelI18TensorListMetadataILi5EE17LAMBStage1FunctorIN3c104HalfES4_fEJPfffffffEEvlPViT_T0_DpT1_)
        /*0098*/ 	.word	0x00000020


	//----- nvinfo : EIATTR_FRAME_SIZE
	.align		4
.L_53:
        /*009c*/ 	.byte	0x04, 0x11
        /*009e*/ 	.short	(.L_55 - .L_54)
	.align		4
.L_54:
        /*00a0*/ 	.word	index@(_Z25multi_tensor_apply_kernelI18TensorListMetadataILi5EE17LAMBStage1FunctorIN3c104HalfES4_fEJPfffffffEEvlPViT_T0_DpT1_)
        /*00a4*/ 	.word	0x00000000


	//----- nvinfo : EIATTR_REGCOUNT
	.align		4
.L_55:
        /*00a8*/ 	.byte	0x04, 0x2f
        /*00aa*/ 	.short	(.L_57 - .L_56)
	.align		4
.L_56:
        /*00ac*/ 	.word	index@(_Z25multi_tensor_apply_kernelI18TensorListMetadataILi5EE17LAMBStage1FunctorIN3c104HalfES4_S4_EJPfffffffEEvlPViT_T0_DpT1_)
        /*00b0*/ 	.word	0x00000020


	//----- nvinfo : EIATTR_FRAME_SIZE
	.align		4
.L_57:
        /*00b4*/ 	.byte	0x04, 0x11
        /*00b6*/ 	.short	(.L_59 - .L_58)
	.align		4
.L_58:
        /*00b8*/ 	.word	index@(_Z25multi_tensor_apply_kernelI18TensorListMetadataILi5EE17LAMBStage1FunctorIN3c104HalfES4_S4_EJPfffffffEEvlPViT_T0_DpT1_)
        /*00bc*/ 	.word	0x00000000


	//----- nvinfo : EIATTR_MIN_STACK_SIZE
	.align		4
.L_59:
        /*00c0*/ 	.byte	0x04, 0x12
        /*00c2*/ 	.short	(.L_61 - .L_60)
	.align		4
.L_60:
        /*00c4*/ 	.word	index@(_Z25multi_tensor_apply_kernelI18TensorListMetadataILi5EE17LAMBStage1FunctorIN3c104HalfES4_S4_EJPfffffffEEvlPViT_T0_DpT1_)
        /*00c8*/ 	.word	0x00000000


	//----- nvinfo : EIATTR_MIN_STACK_SIZE
	.align		4
.L_61:
        /*00cc*/ 	.byte	0x04, 0x12
        /*00ce*/ 	.short	(.L_63 - .L_62)
	.align		4
.L_62:
        /*00d0*/ 	.word	index@(_Z25multi_tensor_apply_kernelI18TensorListMetadataILi5EE17LAMBStage1FunctorIN3c104HalfES4_fEJPfffffffEEvlPViT_T0_DpT1_)
        /*00d4*/ 	.word	0x00000000


	//----- nvinfo : EIATTR_MIN_STACK_SIZE
	.align		4
.L_63:
        /*00d8*/ 	.byte	0x04, 0x12
        /*00da*/ 	.short	(.L_65 - .L_64)
	.align		4
.L_64:
        /*00dc*/ 	.word	index@(_Z25multi_tensor_apply_kernelI18TensorListMetadataILi5EE17LAMBStage1FunctorIN3c104HalfEfS4_EJPfffffffEEvlPViT_T0_DpT1_)
        /*00e0*/ 	.word	0x00000000


	//----- nvinfo : EIATTR_MIN_STACK_SIZE
	.align		4
.L_65:
        /*00e4*/ 	.byte	0x04, 0x12
        /*00e6*/ 	.short	(.L_67 - .L_66)
	.align		4
.L_66:
        /*00e8*/ 	.word	index@(_Z25multi_tensor_apply_kernelI18TensorListMetadataILi5EE17LAMBStage1FunctorIN3c104HalfEffEJPfffffffEEvlPViT_T0_DpT1_)
        /*00ec*/ 	.word	0x00000000


	//----- nvinfo : EIATTR_MIN_STACK_SIZE
	.align		4
.L_67:
        /*00f0*/ 	.byte	0x04, 0x12
        /*00f2*/ 	.short	(.L_69 - .L_68)
	.align		4
.L_68:
        /*00f4*/ 	.word	index@(_Z25multi_tensor_apply_kernelI18TensorListMetadataILi5EE17LAMBStage1FunctorIfN3c104HalfES4_EJPfffffffEEvlPViT_T0_DpT1_)
        /*00f8*/ 	.word	0x00000000


	//----- nvinfo : EIATTR_MIN_STACK_SIZE
	.align		4
.L_69:
        /*00fc*/ 	.byte	0x04, 0x12
        /*00fe*/ 	.short	(.L_71 - .L_70)
	.align		4
.L_70:
        /*0100*/ 	.word	index@(_Z25multi_tensor_apply_kernelI18TensorListMetadataILi5EE17LAMBStage1FunctorIfN3c104HalfEfEJPfffffffEEvlPViT_T0_DpT1_)
        /*0104*/ 	.word	0x00000000


	//----- nvinfo : EIATTR_MIN_STACK_SIZE
	.align		4
.L_71:
        /*0108*/ 	.byte	0x04, 0x12
        /*010a*/ 	.short	(.L_73 - .L_72)
	.align		4
.L_72:
        /*010c*/ 	.word	index@(_Z25multi_tensor_apply_kernelI18TensorListMetadataILi5EE17LAMBStage1FunctorIffN3c104HalfEEJPfffffffEEvlPViT_T0_DpT1_)
        /*0110*/ 	.word	0x00000000


	//----- nvinfo : EIATTR_MIN_STACK_SIZE
	.align		4
.L_73:
        /*0114*/ 	.byte	0x04, 0x12
        /*0116*/ 	.short	(.L_75 - .L_74)
	.align		4
.L_74:
        /*0118*/ 	.word	index@(_Z25multi_tensor_apply_kernelI18TensorListMetadataILi5EE17LAMBStage1FunctorIfffEJPfffffffEEvlPViT_T0_DpT1_)
        /*011c*/ 	.word	0x00000000
.L_75:


//--------------------- .nv.compat                --------------------------
	.section	.nv.compat,"",@"SHT_CUDA_COMPAT_INFO"
	.align	4
        /*0000*/ 	.byte	0x02, 0x09, 0x01, 0x00, 0x02, 0x02, 0x01, 0x00, 0x02, 0x05, 0x05, 0x00, 0x03, 0x07, 0x01, 0x01
        /*0010*/ 	.byte	0x02, 0x03, 0x00, 0x00, 0x02, 0x06, 0x01, 0x00, 0x04, 0x0b, 0x08, 0x00, 0x00, 0x00, 0x00, 0x00
        /*0020*/ 	.byte	0x00, 0x00, 0x00, 0x00


//--------------------- .nv.info._Z25multi_tensor_apply_kernelI18TensorListMetadataILi5EE17LAMBStage1FunctorIN3c104HalfES4_S4_EJPfffffffEEvlPViT_T0_DpT1_ --------------------------
	.section	.nv.info._Z25multi_tensor_apply_kernelI18TensorListMetadataILi5EE17LAMBStage1FunctorIN3c104HalfES4_S4_EJPfffffffEEvlPViT_T0_DpT1_,"",@"SHT_CUDA_INFO"
	.sectionflags	@""
	.align	4


	//----- nvinfo : EIATTR_CUDA_API_VERSION
	.align		4
        /*0000*/ 	.byte	0x04, 0x37
        /*0002*/ 	.short	(.L_77 - .L_76)
.L_76:
        /*0004*/ 	.word	0x00000082


	//----- nvinfo : EIATTR_KPARAM_INFO
	.align		4
.L_77:
        /*0008*/ 	.byte	0x04, 0x17
        /*000a*/ 	.short	(.L_79 - .L_78)
.L_78:
        /*000c*/ 	.word	0x00000000
        /*0010*/ 	.short	0x000a
        /*0012*/ 	.short	0x0c1c
        /*0014*/ 	.byte	0x00, 0xf0, 0x11, 0x00


	//----- nvinfo : EIATTR_KPARAM_INFO
	.align		4
.L_79:
        /*0018*/ 	.byte	0x04, 0x17
        /*001a*/ 	.short	(.L_81 - .L_80)
.L_80:
        /*001c*/ 	.word	0x00000000
        /*0020*/ 	.short	0x0009
        /*0022*/ 	.short	0x0c18
        /*0024*/ 	.byte	0x00, 0xf0, 0x11, 0x00


	//----- nvinfo : EIATTR_KPARAM_INFO
	.align		4
.L_81:
        /*0028*/ 	.byte	0x04, 0x17
        /*002a*/ 	.short	(.L_83 - .L_82)
.L_82:
        /*002c*/ 	.word	0x00000000
        /*0030*/ 	.short	0x0008
        /*0032*/ 	.short	0x0c14
        /*0034*/ 	.byte	0x00, 0xf0, 0x11, 0x00


	//----- nvinfo : EIATTR_KPARAM_INFO
	.align		4
.L_83:
        /*0038*/ 	.byte	0x04, 0x17
        /*003a*/ 	.short	(.L_85 - .L_84)
.L_84:
        /*003c*/ 	.word	0x00000000
        /*0040*/ 	.short	0x0007
        /*0042*/ 	.short	0x0c10
        /*0044*/ 	.byte	0x00, 0xf0, 0x11, 0x00


	//----- nvinfo : EIATTR_KPARAM_INFO
	.align		4
.L_85:
        /*0048*/ 	.byte	0x04, 0x17
        /*004a*/ 	.short	(.L_87 - .L_86)
.L_86:
        /*004c*/ 	.word	0x00000000
        /*0050*/ 	.short	0x0006
        /*0052*/ 	.short	0x0c0c
        /*0054*/ 	.byte	0x00, 0xf0, 0x11, 0x00


	//----- nvinfo : EIATTR_KPARAM_INFO
	.align		4
.L_87:
        /*0058*/ 	.byte	0x04, 0x17
        /*005a*/ 	.short	(.L_89 - .L_88)
.L_88:
        /*005c*/ 	.word	0x00000000
        /*0060*/ 	.short	0x0005
        /*0062*/ 	.short	0x0c08
        /*0064*/ 	.byte	0x00, 0xf0, 0x11, 0x00


	//----- nvinfo : EIATTR_KPARAM_INFO
	.align		4
.L_89:
        /*0068*/ 	.byte	0x04, 0x17
        /*006a*/ 	.short	(.L_91 - .L_90)
.L_90:
        /*006c*/ 	.word	0x00000000
        /*0070*/ 	.short	0x0004
        /*0072*/ 	.short	0x0c00
        /*0074*/ 	.byte	0x00, 0xf5, 0x21, 0x00


	//----- nvinfo : EIATTR_KPARAM_INFO
	.align		4
.L_91:
        /*0078*/ 	.byte	0x04, 0x17
        /*007a*/ 	.short	(.L_93 - .L_92)
.L_92:
        /*007c*/ 	.word	0x00000000
        /*0080*/ 	.short	0x0003
        /*0082*/ 	.short	0x0bf8
        /*0084*/ 	.byte	0x00, 0xf0, 0x05, 0x00


	//----- nvinfo : EIATTR_KPARAM_INFO
	.align		4
.L_93:
        /*0088*/ 	.byte	0x04, 0x17
        /*008a*/ 	.short	(.L_95 - .L_94)
.L_94:
        /*008c*/ 	.word	0x00000000
        /*0090*/ 	.short	0x0002
        /*0092*/ 	.short	0x0010
        /*0094*/ 	.byte	0x00, 0xf0, 0xa1, 0x2f


	//----- nvinfo : EIATTR_KPARAM_INFO
	.align		4
.L_95:
        /*0098*/ 	.byte	0x04, 0x17
        /*009a*/ 	.short	(.L_97 - .L_96)
.L_96:
        /*009c*/ 	.word	0x00000000
        /*00a0*/ 	.short	0x0001
        /*00a2*/ 	.short	0x0008
        /*00a4*/ 	.byte	0x00, 0xf5, 0x21, 0x00


	//----- nvinfo : EIATTR_KPARAM_INFO
	.align		4
.L_97:
        /*00a8*/ 	.byte	0x04, 0x17
        /*00aa*/ 	.short	(.L_99 - .L_98)
.L_98:
        /*00ac*/ 	.word	0x00000000
        /*00b0*/ 	.short	0x0000
        /*00b2*/ 	.short	0x0000
        /*00b4*/ 	.byte	0x00, 0xf0, 0x21, 0x00


	//----- nvinfo : EIATTR_SPARSE_MMA_MASK
	.align		4
.L_99:
        /*00b8*/ 	.byte	0x03, 0x50
        /*00ba*/ 	.short	0x0000


	//----- nvinfo : EIATTR_MAXREG_COUNT
	.align		4
        /*00bc*/ 	.byte	0x03, 0x1b
        /*00be*/ 	.short	0x00ff


	//----- nvinfo : EIATTR_MERCURY_ISA_VERSION
	.align		4
        /*00c0*/ 	.byte	0x03, 0x5f
        /*00c2*/ 	.short	0x0101


	//----- nvinfo : EIATTR_VRC_CTA_INIT_COUNT
	.align		4
        /*00c4*/ 	.byte	0x02, 0x4a
	.zero		1
	.zero		1


	//----- nvinfo : EIATTR_EXIT_INSTR_OFFSETS
	.align		4
        /*00c8*/ 	.byte	0x04, 0x1c
        /*00ca*/ 	.short	(.L_101 - .L_100)


	//   ....[0]....
.L_100:
        /*00cc*/ 	.word	0x00000120


	//   ....[1]....
        /*00d0*/ 	.word	0x000014c0


	//----- nvinfo : EIATTR_CRS_STACK_SIZE
	.align		4
.L_101:
        /*00d4*/ 	.byte	0x04, 0x1e
        /*00d6*/ 	.short	(.L_103 - .L_102)
.L_102:
        /*00d8*/ 	.word	0x00000000


	//----- nvinfo : EIATTR_CBANK_PARAM_SIZE
	.align		4
.L_103:
        /*00dc*/ 	.byte	0x03, 0x19
        /*00de*/ 	.short	0x0c20


	//----- nvinfo : EIATTR_PARAM_CBANK
	.align		4
        /*00e0*/ 	.byte	0x04, 0x0a
        /*00e2*/ 	.short	(.L_105 - .L_104)
	.align		4
.L_104:
        /*00e4*/ 	.word	index@(.nv.constant0._Z25multi_tensor_apply_kernelI18TensorListMetadataILi5EE17LAMBStage1FunctorIN3c104HalfES4_S4_EJPfffffffEEvlPViT_T0_DpT1_)
        /*00e8*/ 	.short	0x0380
        /*00ea*/ 	.short	0x0c20


	//----- nvinfo : EIATTR_SW_WAR
	.align		4
.L_105:
        /*00ec*/ 	.byte	0x04, 0x36
        /*00ee*/ 	.short	(.L_107 - .L_106)
.L_106:
        /*00f0*/ 	.word	0x00000008
.L_107:


//--------------------- .nv.info._Z25multi_tensor_apply_kernelI18TensorListMetadataILi5EE17LAMBStage1FunctorIN3c104HalfES4_fEJPfffffffEEvlPViT_T0_DpT1_ --------------------------
	.section	.nv.info._Z25multi_tensor_apply_kernelI18TensorListMetadataILi5EE17LAMBStage1FunctorIN3c104HalfES4_fEJPfffffffEEvlPViT_T0_DpT1_,"",@"SHT_CUDA_INFO"
	.sectionflags	@""
	.align	4


	//----- nvinfo : EIATTR_CUDA_API_VERSION
	.align		4
        /*0000*/ 	.byte	0x04, 0x37
        /*0002*/ 	.short	(.L_109 - .L_108)
.L_108:
        /*0004*/ 	.word	0x00000082


	//----- nvinfo : EIATTR_KPARAM_INFO
	.align		4
.L_109:
        /*0008*/ 	.byte	0x04, 0x17
        /*000a*/ 	.short	(.L_111 - .L_110)
.L_110:
        /*000c*/ 	.word	0x00000000
        /*0010*/ 	.short	0x000a
        /*0012*/ 	.short	0x0c1c
        /*0014*/ 	.byte	0x00, 0xf0, 0x11, 0x00


	//----- nvinfo : EIATTR_KPARAM_INFO
	.align		4
.L_111:
        /*0018*/ 	.byte	0x04, 0x17
        /*001a*/ 	.short	(.L_113 - .L_112)
.L_112:
        /*001c*/ 	.word	0x00000000
        /*0020*/ 	.short	0x0009
        /*0022*/ 	.short	0x0c18
        /*0024*/ 	.byte	0x00, 0xf0, 0x11, 0x00


	//----- nvinfo : EIATTR_KPARAM_INFO
	.align		4
.L_113:
        /*0028*/ 	.byte	0x04, 0x17
        /*002a*/ 	.short	(.L_115 - .L_114)
.L_114:
        /*002c*/ 	.word	0x00000000
        /*0030*/ 	.short	0x0008
        /*0032*/ 	.short	0x0c14
        /*0034*/ 	.byte	0x00, 0xf0, 0x11, 0x00


	//----- nvinfo : EIATTR_KPARAM_INFO
	.align		4
.L_115:
        /*0038*/ 	.byte	0x04, 0x17
        /*003a*/ 	.short	(.L_117 - .L_116)
.L_116:
        /*003c*/ 	.word	0x00000000
        /*0040*/ 	.short	0x0007
        /*0042*/ 	.short	0x0c10
        /*0044*/ 	.byte	0x00, 0xf0, 0x11, 0x00


	//----- nvinfo : EIATTR_KPARAM_INFO
	.align		4
.L_117:
        /*0048*/ 	.byte	0x04, 0x17
        /*004a*/ 	.short	(.L_119 - .L_118)
.L_118:
        /*004c*/ 	.word	0x00000000
        /*0050*/ 	.short	0x0006
        /*0052*/ 	.short	0x0c0c
        /*0054*/ 	.byte	0x00, 0xf0, 0x11, 0x00


	//----- nvinfo : EIATTR_KPARAM_INFO
	.align		4
.L_119:
        /*0058*/ 	.byte	0x04, 0x17
        /*005a*/ 	.short	(.L_121 - .L_120)
.L_120:
        /*005c*/ 	.word	0x00000000
        /*0060*/ 	.short	0x0005
        /*0062*/ 	.short	0x0c08
        /*0064*/ 	.byte	0x00, 0xf0, 0x11, 0x00


	//----- nvinfo : EIATTR_KPARAM_INFO
	.align		4
.L_121:
        /*0068*/ 	.byte	0x04, 0x17
        /*006a*/ 	.short	(.L_123 - .L_122)
.L_122:
        /*006c*/ 	.word	0x00000000
        /*0070*/ 	.short	0x0004
        /*0072*/ 	.short	0x0c00
        /*0074*/ 	.byte	0x00, 0xf5, 0x21, 0x00


	//----- nvinfo : EIATTR_KPARAM_INFO
	.align		4
.L_123:
        /*0078*/ 	.byte	0x04, 0x17
        /*007a*/ 	.short	(.L_125 - .L_124)
.L_124:
        /*007c*/ 	.word	0x00000000
        /*0080*/ 	.short	0x0003
        /*0082*/ 	.short	0x0bf8
        /*0084*/ 	.byte	0x00, 0xf0, 0x05, 0x00


	//----- nvinfo : EIATTR_KPARAM_INFO
	.align		4
.L_125:
        /*0088*/ 	.byte	0x04, 0x17
        /*008a*/ 	.short	(.L_127 - .L_126)
.L_126:
        /*008c*/ 	.word	0x00000000
        /*0090*/ 	.short	0x0002
        /*0092*/ 	.short	0x0010
        /*0094*/ 	.byte	0x00, 0xf0, 0xa1, 0x2f


	//----- nvinfo : EIATTR_KPARAM_INFO
	.align		4
.L_127:
        /*0098*/ 	.byte	0x04, 0x17
        /*009a*/ 	.short	(.L_129 - .L_128)
.L_128:
        /*009c*/ 	.word	0x00000000
        /*00a0*/ 	.short	0x0001
        /*00a2*/ 	.short	0x0008
        /*00a4*/ 	.byte	0x00, 0xf5, 0x21, 0x00


	//----- nvinfo : EIATTR_KPARAM_INFO
	.align		4
.L_129:
        /*00a8*/ 	.byte	0x04, 0x17
        /*00aa*/ 	.short	(.L_131 - .L_130)
.L_130:
        /*00ac*/ 	.word	0x00000000
        /*00b0*/ 	.short	0x0000
        /*00b2*/ 	.short	0x0000
        /*00b4*/ 	.byte	0x00, 0xf0, 0x21, 0x00


	//----- nvinfo : EIATTR_SPARSE_MMA_MASK
	.align		4
.L_131:
        /*00b8*/ 	.byte	0x03, 0x50
        /*00ba*/ 	.short	0x0000


	//----- nvinfo : EIATTR_MAXREG_COUNT
	.align		4
        /*00bc*/ 	.byte	0x03, 0x1b
        /*00be*/ 	.short	0x00ff


	//----- nvinfo : EIATTR_MERCURY_ISA_VERSION
	.align		4
        /*00c0*/ 	.byte	0x03, 0x5f
        /*00c2*/ 	.short	0x0101


	//----- nvinfo : EIATTR_VRC_CTA_INIT_COUNT
	.align		4
        /*00c4*/ 	.byte	0x02, 0x4a
	.zero		1
	.zero		1


	//----- nvinfo : EIATTR_EXIT_INSTR_OFFSETS
	.align		4
        /*00c8*/ 	.byte	0x04, 0x1c
        /*00ca*/ 	.short	(.L_133 - .L_132)


	//   ....[0]....
.L_132:
        /*00cc*/ 	.word	0x00000120


	//   ....[1]....
        /*00d0*/ 	.word	0x000014d0


	//----- nvinfo : EIATTR_CRS_STACK_SIZE
	.align		4
.L_133:
        /*00d4*/ 	.byte	0x04, 0x1e
        /*00d6*/ 	.short	(.L_135 - .L_134)
.L_134:
        /*00d8*/ 	.word	0x00000000


	//----- nvinfo : EIATTR_CBANK_PARAM_SIZE
	.align		4
.L_135:
        /*00dc*/ 	.byte	0x03, 0x19
        /*00de*/ 	.short	0x0c20


	//----- nvinfo : EIATTR_PARAM_CBANK
	.align		4
        /*00e0*/ 	.byte	0x04, 0x0a
        /*00e2*/ 	.short	(.L_137 - .L_136)
	.align		4
.L_136:
        /*00e4*/ 	.word	index@(.nv.constant0._Z25multi_tensor_apply_kernelI18TensorListMetadataILi5EE17LAMBStage1FunctorIN3c104HalfES4_fEJPfffffffEEvlPViT_T0_DpT1_)
        /*00e8*/ 	.short	0x0380
        /*00ea*/ 	.short	0x0c20


	//----- nvinfo : EIATTR_SW_WAR
	.align		4
.L_137:
        /*00ec*/ 	.byte	0x04, 0x36
        /*00ee*/ 	.short	(.L_139 - .L_138)
.L_138:
        /*00f0*/ 	.word	0x00000008
.L_139:


//--------------------- .nv.info._Z25multi_tensor_apply_kernelI18TensorListMetadataILi5EE17LAMBStage1FunctorIN3c104HalfEfS4_EJPfffffffEEvlPViT_T0_DpT1_ --------------------------
	.section	.nv.info._Z25multi_tensor_apply_kernelI18TensorListMetadataILi5EE17LAMBStage1FunctorIN3c104HalfEfS4_EJPfffffffEEvlPViT_T0_DpT1_,"",@"SHT_CUDA_INFO"
	.sectionflags	@""
	.align	4


	//----- nvinfo : EIATTR_CUDA_API_VERSION
	.align		4
        /*0000*/ 	.byte	0x04, 0x37
        /*0002*/ 	.short	(.L_141 - .L_140)
.L_140:
        /*0004*/ 	.word	0x00000082


	//----- nvinfo : EIATTR_KPARAM_INFO
	.align		4
.L_141:
        /*0008*/ 	.byte	0x04, 0x17
        /*000a*/ 	.short	(.L_143 - .L_142)
.L_142:
        /*000c*/ 	.word	0x00000000
        /*0010*/ 	.short	0x000a
        /*0012*/ 	.short	0x0c1c
        /*0014*/ 	.byte	0x00, 0xf0, 0x11, 0x00


	//----- nvinfo : EIATTR_KPARAM_INFO
	.align		4
.L_143:
        /*0018*/ 	.byte	0x04, 0x17
        /*001a*/ 	.short	(.L_145 - .L_144)
.L_144:
        /*001c*/ 	.word	0x00000000
        /*0020*/ 	.short	0x0009
        /*0022*/ 	.short	0x0c18
        /*0024*/ 	.byte	0x00, 0xf0, 0x11, 0x00


	//----- nvinfo : EIATTR_KPARAM_INFO
	.align		4
.L_145:
        /*0028*/ 	.byte	0x04, 0x17
        /*002a*/ 	.short	(.L_147 - .L_146)
.L_146:
        /*002c*/ 	.word	0x00000000
        /*0030*/ 	.short	0x0008
        /*0032*/ 	.short	0x0c14
        /*0034*/ 	.byte	0x00, 0xf0, 0x11, 0x00


	//----- nvinfo : EIATTR_KPARAM_INFO
	.align		4
.L_147:
        /*0038*/ 	.byte	0x04, 0x17
        /*003a*/ 	.short	(.L_149 - .L_148)
.L_148:
        /*003c*/ 	.word	0x00000000
        /*0040*/ 	.short	0x0007
        /*0042*/ 	.short	0x0c10
        /*0044*/ 	.byte	0x00, 0xf0, 0x11, 0x00


	//----- nvinfo : EIATTR_KPARAM_INFO
	.align		4
.L_149:
        /*0048*/ 	.byte	0x04, 0x17
        /*004a*/ 	.short	(.L_151 - .L_150)
.L_150:
        /*004c*/ 	.word	0x00000000
        /*0050*/ 	.short	0x0006
        /*0052*/ 	.short	0x0c0c
        /*0054*/ 	.byte	0x00, 0xf0, 0x11, 0x00


	//----- nvinfo : EIATTR_KPARAM_INFO
	.align		4
.L_151:
        /*0058*/ 	.byte	0x04, 0x17
        /*005a*/ 	.short	(.L_153 - .L_152)
.L_152:
        /*005c*/ 	.word	0x00000000
        /*0060*/ 	.short	0x0005
        /*0062*/ 	.short	0x0c08
        /*0064*/ 	.byte	0x00, 0xf0, 0x11, 0x00


	//----- nvinfo : EIATTR_KPARAM_INFO
	.align		4
.L_153:
        /*0068*/ 	.byte	0x04, 0x17
        /*006a*/ 	.short	(.L_155 - .L_154)
.L_154:
        /*006c*/ 	.word	0x00000000
        /*0070*/ 	.short	0x0004
        /*0072*/ 	.short	0x0c00
        /*0074*/ 	.byte	0x00, 0xf5, 0x21, 0x00


	//----- nvinfo : EIATTR_KPARAM_INFO
	.align		4
.L_155:
        /*0078*/ 	.byte	0x04, 0x17
        /*007a*/ 	.short	(.L_157 - .L_156)
.L_156:
        /*007c*/ 	.word	0x00000000
        /*0080*/ 	.short	0x0003
        /*0082*/ 	.short	0x0bf8
        /*0084*/ 	.byte	0x00, 0xf0, 0x05, 0x00


	//----- nvinfo : EIATTR_KPARAM_INFO
	.align		4
.L_157:
        /*0088*/ 	.byte	0x04, 0x17
        /*008a*/ 	.short	(.L_159 - .L_158)
.L_158:
        /*008c*/ 	.word	0x00000000
        /*0090*/ 	.short	0x0002
        /*0092*/ 	.short	0x0010
        /*0094*/ 	.byte	0x00, 0xf0, 0xa1, 0x2f


	//----- nvinfo : EIATTR_KPARAM_INFO
	.align		4
.L_159:
        /*0098*/ 	.byte	0x04, 0x17
        /*009a*/ 	.short	(.L_161 - .L_160)
.L_160:
        /*009c*/ 	.word	0x00000000
        /*00a0*/ 	.short	0x0001
        /*00a2*/ 	.short	0x0008
        /*00a4*/ 	.byte	0x00, 0xf5, 0x21, 0x00


	//----- nvinfo : EIATTR_KPARAM_INFO
	.align		4
.L_161:
        /*00a8*/ 	.byte	0x04, 0x17
        /*00aa*/ 	.short	(.L_163 - .L_162)
.L_162:
        /*00ac*/ 	.word	0x00000000
        /*00b0*/ 	.short	0x0000
        /*00b2*/ 	.short	0x0000
        /*00b4*/ 	.byte	0x00, 0xf0, 0x21, 0x00


	//----- nvinfo : EIATTR_SPARSE_MMA_MASK
	.align		4
.L_163:
        /*00b8*/ 	.byte	0x03, 0x50
        /*00ba*/ 	.short	0x0000


	//----- nvinfo : EIATTR_MAXREG_COUNT
	.align		4
        /*00bc*/ 	.byte	0x03, 0x1b
        /*00be*/ 	.short	0x00ff


	//----- nvinfo : EIATTR_MERCURY_ISA_VERSION
	.align		4
        /*00c0*/ 	.byte	0x03, 0x5f
        /*00c2*/ 	.short	0x0101


	//----- nvinfo : EIATTR_VRC_CTA_INIT_COUNT
	.align		4
        /*00c4*/ 	.byte	0x02, 0x4a
	.zero		1
	.zero		1


	//----- nvinfo : EIATTR_EXIT_INSTR_OFFSETS
	.align		4
        /*00c8*/ 	.byte	0x04, 0x1c
        /*00ca*/ 	.short	(.L_165 - .L_164)


	//   ....[0]....
.L_164:
        /*00cc*/ 	.word	0x00000100


	//   ....[1]....
        /*00d0*/ 	.word	0x00000ee0


	//----- nvinfo : EIATTR_CRS_STACK_SIZE
	.align		4
.L_165:
        /*00d4*/ 	.byte	0x04, 0x1e
        /*00d6*/ 	.short	(.L_167 - .L_166)
.L_166:
        /*00d8*/ 	.word	0x00000000


	//----- nvinfo : EIATTR_CBANK_PARAM_SIZE
	.align		4
.L_167:
        /*00dc*/ 	.byte	0x03, 0x19
        /*00de*/ 	.short	0x0c20


	//----- nvinfo : EIATTR_PARAM_CBANK
	.align		4
        /*00e0*/ 	.byte	0x04, 0x0a
        /*00e2*/ 	.short	(.L_169 - .L_168)
	.align		4
.L_168:
        /*00e4*/ 	.word	index@(.nv.constant0._Z25multi_tensor_apply_kernelI18TensorListMetadataILi5EE17LAMBStage1FunctorIN3c104HalfEfS4_EJPfffffffEEvlPViT_T0_DpT1_)
        /*00e8*/ 	.short	0x0380
        /*00ea*/ 	.short	0x0c20


	//----- nvinfo : EIATTR_SW_WAR
	.align		4
.L_169:
        /*00ec*/ 	.byte	0x04, 0x36
        /*00ee*/ 	.short	(.L_171 - .L_170)
.L_170:
        /*00f0*/ 	.word	0x00000008
.L_171:


//--------------------- .nv.info._Z25multi_tensor_apply_kernelI18TensorListMetadataILi5EE17LAMBStage1FunctorIN3c104HalfEffEJPfffffffEEvlPViT_T0_DpT1_ --------------------------
	.section	.nv.info._Z25multi_tensor_apply_kernelI18TensorListMetadataILi5EE17LAMBStage1FunctorIN3c104HalfEffEJPfffffffEEvlPViT_T0_DpT1_,"",@"SHT_CUDA_INFO"
	.sectionflags	@""
	.align	4


	//----- nvinfo : EIATTR_CUDA_API_VERSION
	.align		4
        /*0000*/ 	.byte	0x04, 0x37
        /*0002*/ 	.short	(.L_173 - .L_172)
.L_172:
        /*0004*/ 	.word	0x00000082


	//----- nvinfo : EIATTR_KPARAM_INFO
	.align		4
.L_173:
        /*0008*/ 	.byte	0x04, 0x17
        /*000a*/ 	.short	(.L_175 - .L_174)
.L_174:
        /*000c*/ 	.word	0x00000000
        /*0010*/ 	.short	0x000a
        /*0012*/ 	.short	0x0c1c
        /*0014*/ 	.byte	0x00, 0xf0, 0x11, 0x00


	//----- nvinfo : EIATTR_KPARAM_INFO
	.align		4
.L_175:
        /*0018*/ 	.byte	0x04, 0x17
        /*001a*/ 	.short	(.L_177 - .L_176)
.L_176:
        /*001c*/ 	.word	0x00000000
        /*0020*/ 	.short	0x0009
        /*0022*/ 	.short	0x0c18
        /*0024*/ 	.byte	0x00, 0xf0, 0x11, 0x00


	//----- nvinfo : EIATTR_KPARAM_INFO
	.align		4
.L_177:
        /*0028*/ 	.byte	0x04, 0x17
        /*002a*/ 	.short	(.L_179 - .L_178)
.L_178:
        /*002c*/ 	.word	0x00000000
        /*0030*/ 	.short	0x0008
        /*0032*/ 	.short	0x0c14
        /*0034*/ 	.byte	0x00, 0xf0, 0x11, 0x00


	//----- nvinfo : EIATTR_KPARAM_INFO
	.align		4
.L_179:
        /*0038*/ 	.byte	0x04, 0x17
        /*003a*/ 	.short	(.L_181 - .L_180)
.L_180:
        /*003c*/ 	.word	0x00000000
        /*0040*/ 	.short	0x0007
        /*0042*/ 	.short	0x0c10
        /*0044*/ 	.byte	0x00, 0xf0, 0x11, 0x00


	//----- nvinfo : EIATTR_KPARAM_INFO
	.align		4
.L_181:
        /*0048*/ 	.byte	0x04, 0x17
        /*004a*/ 	.short	(.L_183 - .L_182)
.L_182:
        /*004c*/ 	.word	0x00000000
        /*0050*/ 	.short	0x0006
        /*0052*/ 	.short	0x0c0c
        /*0054*/ 	.byte	0x00, 0xf0, 0x11, 0x00


	//----- nvinfo : EIATTR_KPARAM_INFO
	.align		4
.L_183:
        /*0058*/ 	.byte	0x04, 0x17
        /*005a*/ 	.short	(.L_185 - .L_184)
.L_184:
        /*005c*/ 	.word	0x00000000
        /*0060*/ 	.short	0x0005
        /*0062*/ 	.short	0x0c08
        /*0064*/ 	.byte	0x00, 0xf0, 0x11, 0x00


	//----- nvinfo : EIATTR_KPARAM_INFO
	.align		4
.L_185:
        /*0068*/ 	.byte	0x04, 0x17
        /*006a*/ 	.short	(.L_187 - .L_186)
.L_186:
        /*006c*/ 	.word	0x00000000
        /*0070*/ 	.short	0x0004
        /*0072*/ 	.short	0x0c00
        /*0074*/ 	.byte	0x00, 0xf5, 0x21, 0x00


	//----- nvinfo : EIATTR_KPARAM_INFO
	.align		4
.L_187:
        /*0078*/ 	.byte	0x04, 0x17
        /*007a*/ 	.short	(.L_189 - .L_188)
.L_188:
        /*007c*/ 	.word	0x00000000
        /*0080*/ 	.short	0x0003
        /*0082*/ 	.short	0x0bf8
        /*0084*/ 	.byte	0x00, 0xf0, 0x05, 0x00


	//----- nvinfo : EIATTR_KPARAM_INFO
	.align		4
.L_189:
        /*0088*/ 	.byte	0x04, 0x17
        /*008a*/ 	.short	(.L_191 - .L_190)
.L_190:
        /*008c*/ 	.word	0x00000000
        /*0090*/ 	.short	0x0002
        /*0092*/ 	.short	0x0010
        /*0094*/ 	.byte	0x00, 0xf0, 0xa1, 0x2f


	//----- nvinfo : EIATTR_KPARAM_INFO
	.align		4
.L_191:
        /*0098*/ 	.byte	0x04, 0x17
        /*009a*/ 	.short	(.L_193 - .L_192)
.L_192:
        /*009c*/ 	.word	0x00000000
        /*00a0*/ 	.short	0x0001
        /*00a2*/ 	.short	0x0008
        /*00a4*/ 	.byte	0x00, 0xf5, 0x21, 0x00


	//----- nvinfo : EIATTR_KPARAM_INFO
	.align		4
.L_193:
        /*00a8*/ 	.byte	0x04, 0x17
        /*00aa*/ 	.short	(.L_195 - .L_194)
.L_194:
        /*00ac*/ 	.word	0x00000000
        /*00b0*/ 	.short	0x0000
        /*00b2*/ 	.short	0x0000
        /*00b4*/ 	.byte	0x00, 0xf0, 0x21, 0x00


	//----- nvinfo : EIATTR_SPARSE_MMA_MASK
	.align		4
.L_195:
        /*00b8*/ 	.byte	0x03, 0x50
        /*00ba*/ 	.short	0x0000


	//----- nvinfo : EIATTR_MAXREG_COUNT
	.align		4
        /*00bc*/ 	.byte	0x03, 0x1b
        /*00be*/ 	.short	0x00ff


	//----- nvinfo : EIATTR_MERCURY_ISA_VERSION
	.align		4
        /*00c0*/ 	.byte	0x03, 0x5f
        /*00c2*/ 	.short	0x0101


	//----- nvinfo : EIATTR_VRC_CTA_INIT_COUNT
	.align		4
        /*00c4*/ 	.byte	0x02, 0x4a
	.zero		1
	.zero		1


	//----- nvinfo : EIATTR_EXIT_INSTR_OFFSETS
	.align		4
        /*00c8*/ 	.byte	0x04, 0x1c
        /*00ca*/ 	.short	(.L_197 - .L_196)


	//   ....[0]....
.L_196:
        /*00cc*/ 	.word	0x00000100


	//   ....[1]....
        /*00d0*/ 	.word	0x00000e80


	//----- nvinfo : EIATTR_CRS_STACK_SIZE
	.align		4
.L_197:
        /*00d4*/ 	.byte	0x04, 0x1e
        /*00d6*/ 	.short	(.L_199 - .L_198)
.L_198:
        /*00d8*/ 	.word	0x00000000


	//----- nvinfo : EIATTR_CBANK_PARAM_SIZE
	.align		4
.L_199:
        /*00dc*/ 	.byte	0x03, 0x19
        /*00de*/ 	.short	0x0c20


	//----- nvinfo : EIATTR_PARAM_CBANK
	.align		4
        /*00e0*/ 	.byte	0x04, 0x0a
        /*00e2*/ 	.short	(.L_201 - .L_200)
	.align		4
.L_200:
        /*00e4*/ 	.word	index@(.nv.constant0._Z25multi_tensor_apply_kernelI18TensorListMetadataILi5EE17LAMBStage1FunctorIN3c104HalfEffEJPfffffffEEvlPViT_T0_DpT1_)
        /*00e8*/ 	.short	0x0380
        /*00ea*/ 	.short	0x0c20


	//----- nvinfo : EIATTR_SW_WAR
	.align		4
.L_201:
        /*00ec*/ 	.byte	0x04, 0x36
        /*00ee*/ 	.short	(.L_203 - .L_202)
.L_202:
        /*00f0*/ 	.word	0x00000008
.L_203:


//--------------------- .nv.info._Z25multi_tensor_apply_kernelI18TensorListMetadataILi5EE17LAMBStage1FunctorIfN3c104HalfES4_EJPfffffffEEvlPViT_T0_DpT1_ --------------------------
	.section	.nv.info._Z25multi_tensor_apply_kernelI18TensorListMetadataILi5EE17LAMBStage1FunctorIfN3c104HalfES4_EJPfffffffEEvlPViT_T0_DpT1_,"",@"SHT_CUDA_INFO"
	.sectionflags	@""
	.align	4


	//----- nvinfo : EIATTR_CUDA_API_VERSION
	.align		4
        /*0000*/ 	.byte	0x04, 0x37
        /*0002*/ 	.short	(.L_205 - .L_204)
.L_204:
        /*0004*/ 	.word	0x00000082


	//----- nvinfo : EIATTR_KPARAM_INFO
	.align		4
.L_205:
        /*0008*/ 	.byte	0x04, 0x17
        /*000a*/ 	.short	(.L_207 - .L_206)
.L_206:
        /*000c*/ 	.word	0x00000000
        /*0010*/ 	.short	0x000a
        /*0012*/ 	.short	0x0c1c
        /*0014*/ 	.byte	0x00, 0xf0, 0x11, 0x00


	//----- nvinfo : EIATTR_KPARAM_INFO
	.align		4
.L_207:
        /*0018*/ 	.byte	0x04, 0x17
        /*001a*/ 	.short	(.L_209 - .L_208)
.L_208:
        /*001c*/ 	.word	0x00000000
        /*0020*/ 	.short	0x0009
        /*0022*/ 	.short	0x0c18
        /*0024*/ 	.byte	0x00, 0xf0, 0x11, 0x00


	//----- nvinfo : EIATTR_KPARAM_INFO
	.align		4
.L_209:
        /*0028*/ 	.byte	0x04, 0x17
        /*002a*/ 	.short	(.L_211 - .L_210)
.L_210:
        /*002c*/ 	.word	0x00000000
        /*0030*/ 	.short	0x0008
        /*0032*/ 	.short	0x0c14
        /*0034*/ 	.byte	0x00, 0xf0, 0x11, 0x00


	//----- nvinfo : EIATTR_KPARAM_INFO
	.align		4
.L_211:
        /*0038*/ 	.byte	0x04, 0x17
        /*003a*/ 	.short	(.L_213 - .L_212)
.L_212:
        /*003c*/ 	.word	0x00000000
        /*0040*/ 	.short	0x0007
        /*0042*/ 	.short	0x0c10
        /*0044*/ 	.byte	0x00, 0xf0, 0x11, 0x00


	//----- nvinfo : EIATTR_KPARAM_INFO
	.align		4
.L_213:
        /*0048*/ 	.byte	0x04, 0x17
        /*004a*/ 	.short	(.L_215 - .L_214)
.L_214:
        /*004c*/ 	.word	0x00000000
        /*0050*/ 	.short	0x0006
        /*0052*/ 	.short	0x0c0c
        /*0054*/ 	.byte	0x00, 0xf0, 0x11, 0x00


	//----- nvinfo : EIATTR_KPARAM_INFO
	.align		4
.L_215:
        /*0058*/ 	.byte	0x04, 0x17
        /*005a*/ 	.short	(.L_217 - .L_216)
.L_216:
        /*005c*/ 	.word	0x00000000
        /*0060*/ 	.short	0x0005
        /*0062*/ 	.short	0x0c08
        /*0064*/ 	.byte	0x00, 0xf0, 0x11, 0x00


	//----- nvinfo : EIATTR_KPARAM_INFO
	.align		4
.L_217:
        /*0068*/ 	.byte	0x04, 0x17
        /*006a*/ 	.short	(.L_219 - .L_218)
.L_218:
        /*006c*/ 	.word	0x00000000
        /*0070*/ 	.short	0x0004
        /*0072*/ 	.short	0x0c00
        /*0074*/ 	.byte	0x00, 0xf5, 0x21, 0x00


	//----- nvinfo : EIATTR_KPARAM_INFO
	.align		4
.L_219:
        /*0078*/ 	.byte	0x04, 0x17
        /*007a*/ 	.short	(.L_221 - .L_220)
.L_220:
        /*007c*/ 	.word	0x00000000
        /*0080*/ 	.short	0x0003
        /*0082*/ 	.short	0x0bf8
        /*0084*/ 	.byte	0x00, 0xf0, 0x05, 0x00


	//----- nvinfo : EIATTR_KPARAM_INFO
	.align		4
.L_221:
        /*0088*/ 	.byte	0x04, 0x17
        /*008a*/ 	.short	(.L_223 - .L_222)
.L_222:
        /*008c*/ 	.word	0x00000000
        /*0090*/ 	.short	0x0002
        /*0092*/ 	.short	0x0010
        /*0094*/ 	.byte	0x00, 0xf0, 0xa1, 0x2f


	//----- nvinfo : EIATTR_KPARAM_INFO
	.align		4
.L_223:
        /*0098*/ 	.byte	0x04, 0x17
        /*009a*/ 	.short	(.L_225 - .L_224)
.L_224:
        /*009c*/ 	.word	0x00000000
        /*00a0*/ 	.short	0x0001
        /*00a2*/ 	.short	0x0008
        /*00a4*/ 	.byte	0x00, 0xf5, 0x21, 0x00


	//----- nvinfo : EIATTR_KPARAM_INFO
	.align		4
.L_225:
        /*00a8*/ 	.byte	0x04, 0x17
        /*00aa*/ 	.short	(.L_227 - .L_226)
.L_226:
        /*00ac*/ 	.word	0x00000000
        /*00b0*/ 	.short	0x0000
        /*00b2*/ 	.short	0x0000
        /*00b4*/ 	.byte	0x00, 0xf0, 0x21, 0x00


	//----- nvinfo : EIATTR_SPARSE_MMA_MASK
	.align		4
.L_227:
        /*00b8*/ 	.byte	0x03, 0x50
        /*00ba*/ 	.short	0x0000


	//----- nvinfo : EIATTR_MAXREG_COUNT
	.align		4
        /*00bc*/ 	.byte	0x03, 0x1b
        /*00be*/ 	.short	0x00ff


	//----- nvinfo : EIATTR_MERCURY_ISA_VERSION
	.align		4
        /*00c0*/ 	.byte	0x03, 0x5f
        /*00c2*/ 	.short	0x0101


	//----- nvinfo : EIATTR_VRC_CTA_INIT_COUNT
	.align		4
        /*00c4*/ 	.byte	0x02, 0x4a
	.zero		1
	.zero		1


	//----- nvinfo : EIATTR_EXIT_INSTR_OFFSETS
	.align		4
        /*00c8*/ 	.byte	0x04, 0x1c
        /*00ca*/ 	.short	(.L_229 - .L_228)


	//   ....[0]....
.L_228:
        /*00cc*/ 	.word	0x00000120


	//   ....[1]....
        /*00d0*/ 	.word	0x00001410


	//----- nvinfo : EIATTR_CRS_STACK_SIZE
	.align		4
.L_229:
        /*00d4*/ 	.byte	0x04, 0x1e
        /*00d6*/ 	.short	(.L_231 - .L_230)
.L_230:
        /*00d8*/ 	.word	0x00000000


	//----- nvinfo : EIATTR_CBANK_PARAM_SIZE
	.align		4
.L_231:
        /*00dc*/ 	.byte	0x03, 0x19
        /*00de*/ 	.short	0x0c20


	//----- nvinfo : EIATTR_PARAM_CBANK
	.align		4
        /*00e0*/ 	.byte	0x04, 0x0a
        /*00e2*/ 	.short	(.L_233 - .L_232)
	.align		4
.L_232:
        /*00e4*/ 	.word	index@(.nv.constant0._Z25multi_tensor_apply_kernelI18TensorListMetadataILi5EE17LAMBStage1FunctorIfN3c104HalfES4_EJPfffffffEEvlPViT_T0_DpT1_)
        /*00e8*/ 	.short	0x0380
        /*00ea*/ 	.short	0x0c20


	//----- nvinfo : EIATTR_SW_WAR
	.align		4
.L_233:
        /*00ec*/ 	.byte	0x04, 0x36
        /*00ee*/ 	.short	(.L_235 - .L_234)
.L_234:
        /*00f0*/ 	.word	0x00000008
.L_235:


//--------------------- .nv.info._Z25multi_tensor_apply_kernelI18TensorListMetadataILi5EE17LAMBStage1FunctorIfN3c104HalfEfEJPfffffffEEvlPViT_T0_DpT1_ --------------------------
	.section	.nv.info._Z25multi_tensor_apply_kernelI18TensorListMetadataILi5EE17LAMBStage1FunctorIfN3c104HalfEfEJPfffffffEEvlPViT_T0_DpT1_,"",@"SHT_CUDA_INFO"
	.sectionflags	@""
	.align	4


	//----- nvinfo : EIATTR_CUDA_API_VERSION
	.align		4
        /*0000*/ 	.byte	0x04, 0x37
        /*0002*/ 	.short	(.L_237 - .L_236)
.L_236:
        /*0004*/ 	.word	0x00000082


	//----- nvinfo : EIATTR_KPARAM_INFO
	.align		4
.L_237:
        /*0008*/ 	.byte	0x04, 0x17
        /*000a*/ 	.short	(.L_239 - .L_238)
.L_238:
        /*000c*/ 	.word	0x00000000
        /*0010*/ 	.short	0x000a
        /*0012*/ 	.short	0x0c1c
        /*0014*/ 	.byte	0x00, 0xf0, 0x11, 0x00


	//----- nvinfo : EIATTR_KPARAM_INFO
	.align		4
.L_239:
        /*0018*/ 	.byte	0x04, 0x17
        /*001a*/ 	.short	(.L_241 - .L_240)
.L_240:
        /*001c*/ 	.word	0x00000000
        /*0020*/ 	.short	0x0009
        /*0022*/ 	.short	0x0c18
        /*0024*/ 	.byte	0x00, 0xf0, 0x11, 0x00


	//----- nvinfo : EIATTR_KPARAM_INFO
	.align		4
.L_241:
        /*0028*/ 	.byte	0x04, 0x17
        /*002a*/ 	.short	(.L_243 - .L_242)
.L_242:
        /*002c*/ 	.word	0x00000000
        /*0030*/ 	.short	0x0008
        /*0032*/ 	.short	0x0c14
        /*0034*/ 	.byte	0x00, 0xf0, 0x11, 0x00


	//----- nvinfo : EIATTR_KPARAM_INFO
	.align		4
.L_243:
        /*0038*/ 	.byte	0x04, 0x17
        /*003a*/ 	.short	(.L_245 - .L_244)
.L_244:
        /*003c*/ 	.word	0x00000000
        /*0040*/ 	.short	0x0007
        /*0042*/ 	.short	0x0c10
        /*0044*/ 	.byte	0x00, 0xf0, 0x11, 0x00


	//----- nvinfo : EIATTR_KPARAM_INFO
	.align		4
.L_245:
        /*0048*/ 	.byte	0x04, 0x17
        /*004a*/ 	.short	(.L_247 - .L_246)
.L_246:
        /*004c*/ 	.word	0x00000000
        /*0050*/ 	.short	0x0006
        /*0052*/ 	.short	0x0c0c
        /*0054*/ 	.byte	0x00, 0xf0, 0x11, 0x00


	//----- nvinfo : EIATTR_KPARAM_INFO
	.align		4
.L_247:
        /*0058*/ 	.byte	0x04, 0x17
        /*005a*/ 	.short	(.L_249 - .L_248)
.L_248:
        /*005c*/ 	.word	0x00000000
        /*0060*/ 	.short	0x0005
        /*0062*/ 	.short	0x0c08
        /*0064*/ 	.byte	0x00, 0xf0, 0x11, 0x00


	//----- nvinfo : EIATTR_KPARAM_INFO
	.align		4
.L_249:
        /*0068*/ 	.byte	0x04, 0x17
        /*006a*/ 	.short	(.L_251 - .L_250)
.L_250:
        /*006c*/ 	.word	0x00000000
        /*0070*/ 	.short	0x0004
        /*0072*/ 	.short	0x0c00
        /*0074*/ 	.byte	0x00, 0xf5, 0x21, 0x00


	//----- nvinfo : EIATTR_KPARAM_INFO
	.align		4
.L_251:
        /*0078*/ 	.byte	0x04, 0x17
        /*007a*/ 	.short	(.L_253 - .L_252)
.L_252:
        /*007c*/ 	.word	0x00000000
        /*0080*/ 	.short	0x0003
        /*0082*/ 	.short	0x0bf8
        /*0084*/ 	.byte	0x00, 0xf0, 0x05, 0x00


	//----- nvinfo : EIATTR_KPARAM_INFO
	.align		4
.L_253:
        /*0088*/ 	.byte	0x04, 0x17
        /*008a*/ 	.short	(.L_255 - .L_254)
.L_254:
        /*008c*/ 	.word	0x00000000
        /*0090*/ 	.short	0x0002
        /*0092*/ 	.short	0x0010
        /*0094*/ 	.byte	0x00, 0xf0, 0xa1, 0x2f


	//----- nvinfo : EIATTR_KPARAM_INFO
	.align		4
.L_255:
        /*0098*/ 	.byte	0x04, 0x17
        /*009a*/ 	.short	(.L_257 - .L_256)
.L_256:
        /*009c*/ 	.word	0x00000000
        /*00a0*/ 	.short	0x0001
        /*00a2*/ 	.short	0x0008
        /*00a4*/ 	.byte	0x00, 0xf5, 0x21, 0x00


	//----- nvinfo : EIATTR_KPARAM_INFO
	.align		4
.L_257:
        /*00a8*/ 	.byte	0x04, 0x17
        /*00aa*/ 	.short	(.L_259 - .L_258)
.L_258:
        /*00ac*/ 	.word	0x00000000
        /*00b0*/ 	.short	0x0000
        /*00b2*/ 	.short	0x0000
        /*00b4*/ 	.byte	0x00, 0xf0, 0x21, 0x00


	//----- nvinfo : EIATTR_SPARSE_MMA_MASK
	.align		4
.L_259:
        /*00b8*/ 	.byte	0x03, 0x50
        /*00ba*/ 	.short	0x0000


	//----- nvinfo : EIATTR_MAXREG_COUNT
	.align		4
        /*00bc*/ 	.byte	0x03, 0x1b
        /*00be*/ 	.short	0x00ff


	//----- nvinfo : EIATTR_MERCURY_ISA_VERSION
	.align		4
        /*00c0*/ 	.byte	0x03, 0x5f
        /*00c2*/ 	.short	0x0101


	//----- nvinfo : EIATTR_VRC_CTA_INIT_COUNT
	.align		4
        /*00c4*/ 	.byte	0x02, 0x4a
	.zero		1
	.zero		1


	//----- nvinfo : EIATTR_EXIT_INSTR_OFFSETS
	.align		4
        /*00c8*/ 	.byte	0x04, 0x1c
        /*00ca*/ 	.short	(.L_261 - .L_260)


	//   ....[0]....
.L_260:
        /*00cc*/ 	.word	0x00000120


	//   ....[1]....
        /*00d0*/ 	.word	0x00001410


	//----- nvinfo : EIATTR_CRS_STACK_SIZE
	.align		4
.L_261:
        /*00d4*/ 	.byte	0x04, 0x1e
        /*00d6*/ 	.short	(.L_263 - .L_262)
.L_262:
        /*00d8*/ 	.word	0x00000000


	//----- nvinfo : EIATTR_CBANK_PARAM_SIZE
	.align		4
.L_263:
        /*00dc*/ 	.byte	0x03, 0x19
        /*00de*/ 	.short	0x0c20


	//----- nvinfo : EIATTR_PARAM_CBANK
	.align		4
        /*00e0*/ 	.byte	0x04, 0x0a
        /*00e2*/ 	.short	(.L_265 - .L_264)
	.align		4
.L_264:
        /*00e4*/ 	.word	index@(.nv.constant0._Z25multi_tensor_apply_kernelI18TensorListMetadataILi5EE17LAMBStage1FunctorIfN3c104HalfEfEJPfffffffEEvlPViT_T0_DpT1_)
        /*00e8*/ 	.short	0x0380
        /*00ea*/ 	.short	0x0c20


	//----- nvinfo : EIATTR_SW_WAR
	.align		4
.L_265:
        /*00ec*/ 	.byte	0x04, 0x36
        /*00ee*/ 	.short	(.L_267 - .L_266)
.L_266:
        /*00f0*/ 	.word	0x00000008
.L_267:


//--------------------- .nv.info._Z25multi_tensor_apply_kernelI18TensorListMetadataILi5EE17LAMBStage1FunctorIffN3c104HalfEEJPfffffffEEvlPViT_T0_DpT1_ --------------------------
	.section	.nv.info._Z25multi_tensor_apply_kernelI18TensorListMetadataILi5EE17LAMBStage1FunctorIffN3c104HalfEEJPfffffffEEvlPViT_T0_DpT1_,"",@"SHT_CUDA_INFO"
	.sectionflags	@""
	.align	4


	//----- nvinfo : EIATTR_CUDA_API_VERSION
	.align		4
        /*0000*/ 	.byte	0x04, 0x37
        /*0002*/ 	.short	(.L_269 - .L_268)
.L_268:
        /*0004*/ 	.word	0x00000082


	//----- nvinfo : EIATTR_KPARAM_INFO
	.align		4
.L_269:
        /*0008*/ 	.byte	0x04, 0x17
        /*000a*/ 	.short	(.L_271 - .L_270)
.L_270:
        /*000c*/ 	.word	0x00000000
        /*0010*/ 	.short	0x000a
        /*0012*/ 	.short	0x0c1c
        /*0014*/ 	.byte	0x00, 0xf0, 0x11, 0x00


	//----- nvinfo : EIATTR_KPARAM_INFO
	.align		4
.L_271:
        /*0018*/ 	.byte	0x04, 0x17
        /*001a*/ 	.short	(.L_273 - .L_272)
.L_272:
        /*001c*/ 	.word	0x00000000
        /*0020*/ 	.short	0x0009
        /*0022*/ 	.short	0x0c18
        /*0024*/ 	.byte	0x00, 0xf0, 0x11, 0x00


	//----- nvinfo : EIATTR_KPARAM_INFO
	.align		4
.L_273:
        /*0028*/ 	.byte	0x04, 0x17
        /*002a*/ 	.short	(.L_275 - .L_274)
.L_274:
        /*002c*/ 	.word	0x00000000
        /*0030*/ 	.short	0x0008
        /*0032*/ 	.short	0x0c14
        /*0034*/ 	.byte	0x00, 0xf0, 0x11, 0x00


	//----- nvinfo : EIATTR_KPARAM_INFO
	.align		4
.L_275:
        /*0038*/ 	.byte	0x04, 0x17
        /*003a*/ 	.short	(.L_277 - .L_276)
.L_276:
        /*003c*/ 	.word	0x00000000
        /*0040*/ 	.short	0x0007
        /*0042*/ 	.short	0x0c10
        /*0044*/ 	.byte	0x00, 0xf0, 0x11, 0x00


	//----- nvinfo : EIATTR_KPARAM_INFO
	.align		4
.L_277:
        /*0048*/ 	.byte	0x04, 0x17
        /*004a*/ 	.short	(.L_279 - .L_278)
.L_278:
        /*004c*/ 	.word	0x00000000
        /*0050*/ 	.short	0x0006
        /*0052*/ 	.short	0x0c0c
        /*0054*/ 	.byte	0x00, 0xf0, 0x11, 0x00


	//----- nvinfo : EIATTR_KPARAM_INFO
	.align		4
.L_279:
        /*0058*/ 	.byte	0x04, 0x17
        /*005a*/ 	.short	(.L_281 - .L_280)
.L_280:
        /*005c*/ 	.word	0x00000000
        /*0060*/ 	.short	0x0005
        /*0062*/ 	.short	0x0c08
        /*0064*/ 	.byte	0x00, 0xf0, 0x11, 0x00


	//----- nvinfo : EIATTR_KPARAM_INFO
	.align		4
.L_281:
        /*0068*/ 	.byte	0x04, 0x17
        /*006a*/ 	.short	(.L_283 - .L_282)
.L_282:
        /*006c*/ 	.word	0x00000000
        /*0070*/ 	.short	0x0004
        /*0072*/ 	.short	0x0c00
        /*0074*/ 	.byte	0x00, 0xf5, 0x21, 0x00


	//----- nvinfo : EIATTR_KPARAM_INFO
	.align		4
.L_283:
        /*0078*/ 	.byte	0x04, 0x17
        /*007a*/ 	.short	(.L_285 - .L_284)
.L_284:
        /*007c*/ 	.word	0x00000000
        /*0080*/ 	.short	0x0003
        /*0082*/ 	.short	0x0bf8
        /*0084*/ 	.byte	0x00, 0xf0, 0x05, 0x00


	//----- nvinfo : EIATTR_KPARAM_INFO
	.align		4
.L_285:
        /*0088*/ 	.byte	0x04, 0x17
        /*008a*/ 	.short	(.L_287 - .L_286)
.L_286:
        /*008c*/ 	.word	0x00000000
        /*0090*/ 	.short	0x0002
        /*0092*/ 	.short	0x0010
        /*0094*/ 	.byte	0x00, 0xf0, 0xa1, 0x2f


	//----- nvinfo : EIATTR_KPARAM_INFO
	.align		4
.L_287:
        /*0098*/ 	.byte	0x04, 0x17
        /*009a*/ 	.short	(.L_289 - .L_288)
.L_288:
        /*009c*/ 	.word	0x00000000
        /*00a0*/ 	.short	0x0001
        /*00a2*/ 	.short	0x0008
        /*00a4*/ 	.byte	0x00, 0xf5, 0x21, 0x00


	//----- nvinfo : EIATTR_KPARAM_INFO
	.align		4
.L_289:
        /*00a8*/ 	.byte	0x04, 0x17
        /*00aa*/ 	.short	(.L_291 - .L_290)
.L_290:
        /*00ac*/ 	.word	0x00000000
        /*00b0*/ 	.short	0x0000
        /*00b2*/ 	.short	0x0000
        /*00b4*/ 	.byte	0x00, 0xf0, 0x21, 0x00


	//----- nvinfo : EIATTR_SPARSE_MMA_MASK
	.align		4
.L_291:
        /*00b8*/ 	.byte	0x03, 0x50
        /*00ba*/ 	.short	0x0000


	//----- nvinfo : EIATTR_MAXREG_COUNT
	.align		4
        /*00bc*/ 	.byte	0x03, 0x1b
        /*00be*/ 	.short	0x00ff


	//----- nvinfo : EIATTR_MERCURY_ISA_VERSION
	.align		4
        /*00c0*/ 	.byte	0x03, 0x5f
        /*00c2*/ 	.short	0x0101


	//----- nvinfo : EIATTR_VRC_CTA_INIT_COUNT
	.align		4
        /*00c4*/ 	.byte	0x02, 0x4a
	.zero		1
	.zero		1


	//----- nvinfo : EIATTR_EXIT_INSTR_OFFSETS
	.align		4
        /*00c8*/ 	.byte	0x04, 0x1c
        /*00ca*/ 	.short	(.L_293 - .L_292)


	//   ....[0]....
.L_292:
        /*00cc*/ 	.word	0x00000120


	//   ....[1]....
        /*00d0*/ 	.word	0x00000ec0


	//----- nvinfo : EIATTR_CRS_STACK_SIZE
	.align		4
.L_293:
        /*00d4*/ 	.byte	0x04, 0x1e
        /*00d6*/ 	.short	(.L_295 - .L_294)
.L_294:
        /*00d8*/ 	.word	0x00000000


	//----- nvinfo : EIATTR_CBANK_PARAM_SIZE
	.align		4
.L_295:
        /*00dc*/ 	.byte	0x03, 0x19
        /*00de*/ 	.short	0x0c20


	//----- nvinfo : EIATTR_PARAM_CBANK
	.align		4
        /*00e0*/ 	.byte	0x04, 0x0a
        /*00e2*/ 	.short	(.L_297 - .L_296)
	.align		4
.L_296:
        /*00e4*/ 	.word	index@(.nv.constant0._Z25multi_tensor_apply_kernelI18TensorListMetadataILi5EE17LAMBStage1FunctorIffN3c104HalfEEJPfffffffEEvlPViT_T0_DpT1_)
        /*00e8*/ 	.short	0x0380
        /*00ea*/ 	.short	0x0c20


	//----- nvinfo : EIATTR_SW_WAR
	.align		4
.L_297:
        /*00ec*/ 	.byte	0x04, 0x36
        /*00ee*/ 	.short	(.L_299 - .L_298)
.L_298:
        /*00f0*/ 	.word	0x00000008
.L_299:


//--------------------- .nv.info._Z25multi_tensor_apply_kernelI18TensorListMetadataILi5EE17LAMBStage1FunctorIfffEJPfffffffEEvlPViT_T0_DpT1_ --------------------------
	.section	.nv.info._Z25multi_tensor_apply_kernelI18TensorListMetadataILi5EE17LAMBStage1FunctorIfffEJPfffffffEEvlPViT_T0_DpT1_,"",@"SHT_CUDA_INFO"
	.sectionflags	@""
	.align	4


	//----- nvinfo : EIATTR_CUDA_API_VERSION
	.align		4
        /*0000*/ 	.byte	0x04, 0x37
        /*0002*/ 	.short	(.L_301 - .L_300)
.L_300:
        /*0004*/ 	.word	0x00000082


	//----- nvinfo : EIATTR_KPARAM_INFO
	.align		4
.L_301:
        /*0008*/ 	.byte	0x04, 0x17
        /*000a*/ 	.short	(.L_303 - .L_302)
.L_302:
        /*000c*/ 	.word	0x00000000
        /*0010*/ 	.short	0x000a
        /*0012*/ 	.short	0x0c1c
        /*0014*/ 	.byte	0x00, 0xf0, 0x11, 0x00


	//----- nvinfo : EIATTR_KPARAM_INFO
	.align		4
.L_303:
        /*0018*/ 	.byte	0x04, 0x17
        /*001a*/ 	.short	(.L_305 - .L_304)
.L_304:
        /*001c*/ 	.word	0x00000000
        /*0020*/ 	.short	0x0009
        /*0022*/ 	.short	0x0c18
        /*0024*/ 	.byte	0x00, 0xf0, 0x11, 0x00


	//----- nvinfo : EIATTR_KPARAM_INFO
	.align		4
.L_305:
        /*0028*/ 	.byte	0x04, 0x17
        /*002a*/ 	.short	(.L_307 - .L_306)
.L_306:
        /*002c*/ 	.word	0x00000000
        /*0030*/ 	.short	0x0008
        /*0032*/ 	.short	0x0c14
        /*0034*/ 	.byte	0x00, 0xf0, 0x11, 0x00


	//----- nvinfo : EIATTR_KPARAM_INFO
	.align		4
.L_307:
        /*0038*/ 	.byte	0x04, 0x17
        /*003a*/ 	.short	(.L_309 - .L_308)
.L_308:
        /*003c*/ 	.word	0x00000000
        /*0040*/ 	.short	0x0007
        /*0042*/ 	.short	0x0c10
        /*0044*/ 	.byte	0x00, 0xf0, 0x11, 0x00


	//----- nvinfo : EIATTR_KPARAM_INFO
	.align		4
.L_309:
        /*0048*/ 	.byte	0x04, 0x17
        /*004a*/ 	.short	(.L_311 - .L_310)
.L_310:
        /*004c*/ 	.word	0x00000000
        /*0050*/ 	.short	0x0006
        /*0052*/ 	.short	0x0c0c
        /*0054*/ 	.byte	0x00, 0xf0, 0x11, 0x00


	//----- nvinfo : EIATTR_KPARAM_INFO
	.align		4
.L_311:
        /*0058*/ 	.byte	0x04, 0x17
        /*005a*/ 	.short	(.L_313 - .L_312)
.L_312:
        /*005c*/ 	.word	0x00000000
        /*0060*/ 	.short	0x0005
        /*0062*/ 	.short	0x0c08
        /*0064*/ 	.byte	0x00, 0xf0, 0x11, 0x00


	//----- nvinfo : EIATTR_KPARAM_INFO
	.align		4
.L_313:
        /*0068*/ 	.byte	0x04, 0x17
        /*006a*/ 	.short	(.L_315 - .L_314)
.L_314:
        /*006c*/ 	.word	0x00000000
        /*0070*/ 	.short	0x0004
        /*0072*/ 	.short	0x0c00
        /*0074*/ 	.byte	0x00, 0xf5, 0x21, 0x00


	//----- nvinfo : EIATTR_KPARAM_INFO
	.align		4
.L_315:
        /*0078*/ 	.byte	0x04, 0x17
        /*007a*/ 	.short	(.L_317 - .L_316)
.L_316:
        /*007c*/ 	.word	0x00000000
        /*0080*/ 	.short	0x0003
        /*0082*/ 	.short	0x0bf8
        /*0084*/ 	.byte	0x00, 0xf0, 0x05, 0x00


	//----- nvinfo : EIATTR_KPARAM_INFO
	.align		4
.L_317:
        /*0088*/ 	.byte	0x04, 0x17
        /*008a*/ 	.short	(.L_319 - .L_318)
.L_318:
        /*008c*/ 	.word	0x00000000
        /*0090*/ 	.short	0x0002
        /*0092*/ 	.short	0x0010
        /*0094*/ 	.byte	0x00, 0xf0, 0xa1, 0x2f


	//----- nvinfo : EIATTR_KPARAM_INFO
	.align		4
.L_319:
        /*0098*/ 	.byte	0x04, 0x17
        /*009a*/ 	.short	(.L_321 - .L_320)
.L_320:
        /*009c*/ 	.word	0x00000000
        /*00a0*/ 	.short	0x0001
        /*00a2*/ 	.short	0x0008
        /*00a4*/ 	.byte	0x00, 0xf5, 0x21, 0x00


	//----- nvinfo : EIATTR_KPARAM_INFO
	.align		4
.L_321:
        /*00a8*/ 	.byte	0x04, 0x17
        /*00aa*/ 	.short	(.L_323 - .L_322)
.L_322:
        /*00ac*/ 	.word	0x00000000
        /*00b0*/ 	.short	0x0000
        /*00b2*/ 	.short	0x0000
        /*00b4*/ 	.byte	0x00, 0xf0, 0x21, 0x00


	//----- nvinfo : EIATTR_SPARSE_MMA_MASK
	.align		4
.L_323:
        /*00b8*/ 	.byte	0x03, 0x50
        /*00ba*/ 	.short	0x0000


	//----- nvinfo : EIATTR_MAXREG_COUNT
	.align		4
        /*00bc*/ 	.byte	0x03, 0x1b
        /*00be*/ 	.short	0x00ff


	//----- nvinfo : EIATTR_MERCURY_ISA_VERSION
	.align		4
        /*00c0*/ 	.byte	0x03, 0x5f
        /*00c2*/ 	.short	0x0101


	//----- nvinfo : EIATTR_VRC_CTA_INIT_COUNT
	.align		4
        /*00c4*/ 	.byte	0x02, 0x4a
	.zero		1
	.zero		1


	//----- nvinfo : EIATTR_EXIT_INSTR_OFFSETS
	.align		4
        /*00c8*/ 	.byte	0x04, 0x1c
        /*00ca*/ 	.short	(.L_325 - .L_324)


	//   ....[0]....
.L_324:
        /*00cc*/ 	.word	0x00000120


	//   ....[1]....
        /*00d0*/ 	.word	0x00000e80


	//----- nvinfo : EIATTR_CRS_STACK_SIZE
	.align		4
.L_325:
        /*00d4*/ 	.byte	0x04, 0x1e
        /*00d6*/ 	.short	(.L_327 - .L_326)
.L_326:
        /*00d8*/ 	.word	0x00000000


	//----- nvinfo : EIATTR_CBANK_PARAM_SIZE
	.align		4
.L_327:
        /*00dc*/ 	.byte	0x03, 0x19
        /*00de*/ 	.short	0x0c20


	//----- nvinfo : EIATTR_PARAM_CBANK
	.align		4
        /*00e0*/ 	.byte	0x04, 0x0a
        /*00e2*/ 	.short	(.L_329 - .L_328)
	.align		4
.L_328:
        /*00e4*/ 	.word	index@(.nv.constant0._Z25multi_tensor_apply_kernelI18TensorListMetadataILi5EE17LAMBStage1FunctorIfffEJPfffffffEEvlPViT_T0_DpT1_)
        /*00e8*/ 	.short	0x0380
        /*00ea*/ 	.short	0x0c20


	//----- nvinfo : EIATTR_SW_WAR
	.align		4
.L_329:
        /*00ec*/ 	.byte	0x04, 0x36
        /*00ee*/ 	.short	(.L_331 - .L_330)
.L_330:
        /*00f0*/ 	.word	0x00000008
.L_331:


//--------------------- .nv.callgraph             --------------------------
	.section	.nv.callgraph,"",@"SHT_CUDA_CALLGRAPH"
	.align	4
	.sectionentsize	8
	.align		4
        /*0000*/ 	.word	0x00000000
	.align		4
        /*0004*/ 	.word	0xffffffff
	.align		4
        /*0008*/ 	.word	0x00000000
	.align		4
        /*000c*/ 	.word	0xfffffffe
	.align		4
        /*0010*/ 	.word	0x00000000
	.align		4
        /*0014*/ 	.word	0xfffffffd
	.align		4
        /*0018*/ 	.word	0x00000000
	.align		4
        /*001c*/ 	.word	0xfffffffc


//--------------------- .nv.constant4             --------------------------
	.section	.nv.constant4,"a",@progbits
	.align	8
	.align		8
.nv.constant4:
        /*0000*/ 	.dword	_ZN59_INTERNAL_a5eadf6a_28_multi_tensor_lamb_stage_1_cu_27039d214cuda3std3__45__cpo5beginE
	.align		8
        /*0008*/ 	.dword	_ZN59_INTERNAL_a5eadf6a_28_multi_tensor_lamb_stage_1_cu_27039d214cuda3std3__45__cpo3endE
	.align		8
        /*0010*/ 	.dword	_ZN59_INTERNAL_a5eadf6a_28_multi_tensor_lamb_stage_1_cu_27039d214cuda3std3__45__cpo6cbeginE
	.align		8
        /*0018*/ 	.dword	_ZN59_INTERNAL_a5eadf6a_28_multi_tensor_lamb_stage_1_cu_27039d214cuda3std3__45__cpo4cendE
	.align		8
        /*0020*/ 	.dword	_ZN59_INTERNAL_a5eadf6a_28_multi_tensor_lamb_stage_1_cu_27039d214cuda3std3__45__cpo6rbeginE
	.align		8
        /*0028*/ 	.dword	_ZN59_INTERNAL_a5eadf6a_28_multi_tensor_lamb_stage_1_cu_27039d214cuda3std3__45__cpo4rendE
	.align		8
        /*0030*/ 	.dword	_ZN59_INTERNAL_a5eadf6a_28_multi_tensor_lamb_stage_1_cu_27039d214cuda3std3__45__cpo7crbeginE
	.align		8
        /*0038*/ 	.dword	_ZN59_INTERNAL_a5eadf6a_28_multi_tensor_lamb_stage_1_cu_27039d214cuda3std3__45__cpo5crendE
	.align		8
        /*0040*/ 	.dword	_ZN59_INTERNAL_a5eadf6a_28_multi_tensor_lamb_stage_1_cu_27039d214cuda3std3__461_GLOBAL__N__a5eadf6a_28_multi_tensor_lamb_stage_1_cu_27039d216ignoreE
	.align		8
        /*0048*/ 	.dword	_ZN59_INTERNAL_a5eadf6a_28_multi_tensor_lamb_stage_1_cu_27039d214cuda3std3__419piecewise_constructE
	.align		8
        /*0050*/ 	.dword	_ZN59_INTERNAL_a5eadf6a_28_multi_tensor_lamb_stage_1_cu_27039d214cuda3std3__48in_placeE
	.align		8
        /*0058*/ 	.dword	_ZN59_INTERNAL_a5eadf6a_28_multi_tensor_lamb_stage_1_cu_27039d214cuda3std3__420unreachable_sentinelE
	.align		8
        /*0060*/ 	.dword	_ZN59_INTERNAL_a5eadf6a_28_multi_tensor_lamb_stage_1_cu_27039d214cuda3std6ranges3__45__cpo4swapE
	.align		8
        /*0068*/ 	.dword	_ZN59_INTERNAL_a5eadf6a_28_multi_tensor_lamb_stage_1_cu_27039d214cuda3std6ranges3__45__cpo9iter_moveE
	.align		8
        /*0070*/ 	.dword	_ZN59_INTERNAL_a5eadf6a_28_multi_tensor_lamb_stage_1_cu_27039d214cuda3std6ranges3__45__cpo5beginE
	.align		8
        /*0078*/ 	.dword	_ZN59_INTERNAL_a5eadf6a_28_multi_tensor_lamb_stage_1_cu_27039d214cuda3std6ranges3__45__cpo3endE
	.align		8
        /*0080*/ 	.dword	_ZN59_INTERNAL_a5eadf6a_28_multi_tensor_lamb_stage_1_cu_27039d214cuda3std6ranges3__45__cpo6cbeginE
	.align		8
        /*0088*/ 	.dword	_ZN59_INTERNAL_a5eadf6a_28_multi_tensor_lamb_stage_1_cu_27039d214cuda3std6ranges3__45__cpo4cendE
	.align		8
        /*0090*/ 	.dword	_ZN59_INTERNAL_a5eadf6a_28_multi_tensor_lamb_stage_1_cu_27039d214cuda3std6ranges3__45__cpo7advanceE
	.align		8
        /*0098*/ 	.dword	_ZN59_INTERNAL_a5eadf6a_28_multi_tensor_lamb_stage_1_cu_27039d214cuda3std6ranges3__45__cpo9iter_swapE
	.align		8
        /*00a0*/ 	.dword	_ZN59_INTERNAL_a5eadf6a_28_multi_tensor_lamb_stage_1_cu_27039d214cuda3std6ranges3__45__cpo4nextE
	.align		8
        /*00a8*/ 	.dword	_ZN59_INTERNAL_a5eadf6a_28_multi_tensor_lamb_stage_1_cu_27039d214cuda3std6ranges3__45__cpo4prevE
	.align		8
        /*00b0*/ 	.dword	_ZN59_INTERNAL_a5eadf6a_28_multi_tensor_lamb_stage_1_cu_27039d214cuda3std6ranges3__45__cpo4dataE
	.align		8
        /*00b8*/ 	.dword	_ZN59_INTERNAL_a5eadf6a_28_multi_tensor_lamb_stage_1_cu_27039d214cuda3std6ranges3__45__cpo5cdataE
	.align		8
        /*00c0*/ 	.dword	_ZN59_INTERNAL_a5eadf6a_28_multi_tensor_lamb_stage_1_cu_27039d214cuda3std6ranges3__45__cpo4sizeE
	.align		8
        /*00c8*/ 	.dword	_ZN59_INTERNAL_a5eadf6a_28_multi_tensor_lamb_stage_1_cu_27039d214cuda3std6ranges3__45__cpo5ssizeE
	.align		8
        /*00d0*/ 	.dword	_ZN59_INTERNAL_a5eadf6a_28_multi_tensor_lamb_stage_1_cu_27039d214cuda3std6ranges3__45__cpo8distanceE
	.align		8
        /*00d8*/ 	.dword	_ZN59_INTERNAL_a5eadf6a_28_multi_tensor_lamb_stage_1_cu_27039d216thrust24THRUST_300001_SM_1030_NS6system6detail10sequential3seqE


//--------------------- .text._Z25multi_tensor_apply_kernelI18TensorListMetadataILi5EE17LAMBStage1FunctorIN3c104HalfES4_S4_EJPfffffffEEvlPViT_T0_DpT1_ --------------------------
	.section	.text._Z25multi_tensor_apply_kernelI18TensorListMetadataILi5EE17LAMBStage1FunctorIN3c104HalfES4_S4_EJPfffffffEEvlPViT_T0_DpT1_,"ax",@progbits
	.align	128
        .global         _Z25multi_tensor_apply_kernelI18TensorListMetadataILi5EE17LAMBStage1FunctorIN3c104HalfES4_S4_EJPfffffffEEvlPViT_T0_DpT1_
        .type           _Z25multi_tensor_apply_kernelI18TensorListMetadataILi5EE17LAMBStage1FunctorIN3c104HalfES4_S4_EJPfffffffEEvlPViT_T0_DpT1_,@function
        .size           _Z25multi_tensor_apply_kernelI18TensorListMetadataILi5EE17LAMBStage1FunctorIN3c104HalfES4_S4_EJPfffffffEEvlPViT_T0_DpT1_,(.L_x_80 - _Z25multi_tensor_apply_kernelI18TensorListMetadataILi5EE17LAMBStage1FunctorIN3c104HalfES4_S4_EJPfffffffEEvlPViT_T0_DpT1_)
        .other          _Z25multi_tensor_apply_kernelI18TensorListMetadataILi5EE17LAMBStage1FunctorIN3c104HalfES4_S4_EJPfffffffEEvlPViT_T0_DpT1_,@"STO_CUDA_ENTRY STV_DEFAULT"
_Z25multi_tensor_apply_kernelI18TensorListMetadataILi5EE17LAMBStage1FunctorIN3c104HalfES4_S4_EJPfffffffEEvlPViT_T0_DpT1_:
.text._Z25multi_tensor_apply_kernelI18TensorListMetadataILi5EE17LAMBStage1FunctorIN3c104HalfES4_S4_EJPfffffffEEvlPViT_T0_DpT1_:
[----:B------:R-:W-:Y:S08]  /*0000*/  LDC R1, c[0x0][0x37c] ;  /* 0x0000df00ff017b82 */ /* 0x000ff00000000800 */
[----:B------:R-:W0:Y:S01]  /*0010*/  S2UR UR4, SR_CTAID.X ;  /* 0x00000000000479c3 */ /* 0x000e220000002500 */
[----:B------:R-:W-:Y:S01]  /*0020*/  UMOV UR6, 0x10 ;  /* 0x0000001000067882 */ /* 0x000fe20000000000 */
[----:B------:R-:W1:Y:S06]  /*0030*/  LDCU UR9, c[0x0][0x380] ;  /* 0x00007000ff0977ac */ /* 0x000e6c0008000800 */
[----:B------:R-:W2:Y:S08]  /*0040*/  LDC R5, c[0x0][0xf70] ;  /* 0x0003dc00ff057b82 */ /* 0x000eb00000000800 */
[----:B------:R-:W3:Y:S01]  /*0050*/  LDC.64 R2, c[0x0][0xf80] ;  /* 0x0003e000ff027b82 */ /* 0x000ee20000000a00 */
[----:B0-----:R-:W0:Y:S01]  /*0060*/  LDCU.U8 UR7, c[0x0][UR4+0x930] ;  /* 0x00012600040777ac */ /* 0x001e220008000000 */
[----:B------:R-:W-:-:S04]  /*0070*/  UIADD3 UR5, UPT, UPT, UR4, 0x10, URZ ;  /* 0x0000001004057890 */ /* 0x000fc8000fffe0ff */
[----:B------:R-:W-:Y:S02]  /*0080*/  UIMAD UR4, UR4, 0x3, UR5 ;  /* 0x00000003040478a4 */ /* 0x000fe4000f8e0205 */
[----:B0-----:R-:W-:-:S10]  /*0090*/  ULEA UR6, UR7, UR6, 0x3 ;  /* 0x0000000607067291 */ /* 0x001fd4000f8e18ff */
[----:B------:R-:W1:Y:S02]  /*00a0*/  LDCU UR4, c[0x0][UR4+0xa60] ;  /* 0x00014c00040477ac */ /* 0x000e640008000800 */
[----:B------:R-:W0:Y:S01]  /*00b0*/  LDCU UR5, c[0x0][UR6+0x830] ;  /* 0x00010600060577ac */ /* 0x000e220008000800 */
[----:B-1----:R-:W-:-:S04]  /*00c0*/  UIMAD UR10, UR4, UR9, URZ ;  /* 0x00000009040a72a4 */ /* 0x002fc8000f8e02ff */
[----:B0-----:R-:W-:-:S04]  /*00d0*/  UIADD3 UR5, UPT, UPT, UR5, -UR10, URZ ;  /* 0x8000000a05057290 */ /* 0x001fc8000fffe0ff */
[----:B------:R-:W-:-:S04]  /*00e0*/  UISETP.LT.AND UP0, UPT, UR5, UR9, UPT ;  /* 0x000000090500728c */ /* 0x000fc8000bf01270 */
[----:B------:R-:W-:-:S04]  /*00f0*/  USEL UR4, UR5, UR9, UP0 ;  /* 0x0000000905047287 */ /* 0x000fc80008000000 */
[----:B------:R-:W-:-:S06]  /*0100*/  UISETP.GE.AND UP0, UPT, UR4, 0x1, UPT ;  /* 0x000000010400788c */ /* 0x000fcc000bf06270 */
[----:B------:R-:W-:-:S13]  /*0110*/  PLOP3.LUT P0, PT, PT, PT, UP0, 0x80, 0x8 ;  /* 0x000000000008781c */ /* 0x000fda0003f0f008 */
[----:B--23--:R-:W-:Y:S05]  /*0120*/  @!P0 EXIT ;  /* 0x000000000000894d */ /* 0x00cfea0003800000 */
[----:B------:R-:W0:Y:S01]  /*0130*/  LDCU.64 UR24, c[0x0][0x358] ;  /* 0x00006b00ff1877ac */ /* 0x000e220008000a00 */
[----:B------:R-:W-:Y:S01]  /*0140*/  IADD3 R5, PT, PT, R5, UR7, RZ ;  /* 0x0000000705057c10 */ /* 0x000fe2000fffe0ff */
[----:B------:R-:W1:Y:S04]  /*0150*/  LDCU.64 UR20, c[0x0][UR6+0x560] ;  /* 0x0000ac00061477ac */ /* 0x000e680008000a00 */
[----:B------:R-:W-:Y:S01]  /*0160*/  IMAD.WIDE R2, R5, 0x4, R2 ;  /* 0x0000000405027825 */ /* 0x000fe200078e0202 */
[----:B------:R-:W2:Y:S01]  /*0170*/  LDCU.64 UR22, c[0x0][UR6+0x650] ;  /* 0x0000ca00061677ac */ /* 0x000ea20008000a00 */
[----:B------:R-:W-:Y:S02]  /*0180*/  USHF.R.S32.HI UR4, URZ, 0x1f, UR10 ;  /* 0x0000001fff047899 */ /* 0x000fe4000801140a */
[----:B------:R-:W-:-:S02]  /*0190*/  USHF.L.U32 UR8, UR10, 0x1, URZ ;  /* 0x000000010a087899 */ /* 0x000fc400080006ff */
[----:B------:R-:W-:Y:S01]  /*01a0*/  UISETP.LT.U32.AND UP2, UPT, UR5, UR9, UPT ;  /* 0x000000090500728c */ /* 0x000fe2000bf41070 */
[----:B0-----:R0:W5:Y:S01]  /*01b0*/  LDG.E R4, desc[UR24][R2.64] ;  /* 0x0000001802047981 */ /* 0x001162000c1e1900 */
[----:B------:R-:W-:Y:S02]  /*01c0*/  USHF.L.U64.HI UR4, UR10, 0x1, UR4 ;  /* 0x000000010a047899 */ /* 0x000fe40008010204 */
[----:B------:R-:W-:Y:S01]  /*01d0*/  USEL UR5, UR5, UR9, UP2 ;  /* 0x0000000905057287 */ /* 0x000fe20009000000 */
[----:B------:R-:W3:Y:S01]  /*01e0*/  S2R R5, SR_TID.X ;  /* 0x0000000000057919 */ /* 0x000ee20000002100 */
[----:B-1----:R-:W-:Y:S01]  /*01f0*/  UIADD3 UR20, UP0, UPT, UR20, UR8, URZ ;  /* 0x0000000814147290 */ /* 0x002fe2000ff1e0ff */
[----:B------:R-:W1:Y:S01]  /*0200*/  LDCU.64 UR16, c[0x0][UR6+0x380] ;  /* 0x00007000061077ac */ /* 0x000e620008000a00 */
[----:B--2---:R-:W-:Y:S01]  /*0210*/  UIADD3 UR8, UP1, UPT, UR22, UR8, URZ ;  /* 0x0000000816087290 */ /* 0x004fe2000ff3e0ff */
[----:B------:R-:W2:Y:S01]  /*0220*/  LDCU.64 UR18, c[0x0][UR6+0x470] ;  /* 0x00008e00061277ac */ /* 0x000ea20008000a00 */
[----:B------:R-:W-:-:S02]  /*0230*/  UIADD3.X UR21, UPT, UPT, UR21, UR4, URZ, UP0, !UPT ;  /* 0x0000000415157290 */ /* 0x000fc400087fe4ff */
[----:B------:R-:W-:Y:S01]  /*0240*/  UIADD3.X UR9, UPT, UPT, UR23, UR4, URZ, UP1, !UPT ;  /* 0x0000000417097290 */ /* 0x000fe20008ffe4ff */
[----:B------:R-:W4:Y:S01]  /*0250*/  LDCU.64 UR6, c[0x0][UR6+0x740] ;  /* 0x0000e800060677ac */ /* 0x000f220008000a00 */
[----:B------:R-:W0:Y:S01]  /*0260*/  LDCU UR11, c[0x0][0x360] ;  /* 0x00006c00ff0b77ac */ /* 0x000e220008000800 */
[----:B------:R-:W0:Y:S01]  /*0270*/  LDCU.64 UR26, c[0x0][0xf88] ;  /* 0x0001f100ff1a77ac */ /* 0x000e220008000a00 */
[----:B------:R-:W0:Y:S01]  /*0280*/  LDCU.128 UR12, c[0x0][0xf90] ;  /* 0x0001f200ff0c77ac */ /* 0x000e220008000c00 */
[----:B------:R-:W-:-:S07]  /*0290*/  UMOV UR4, URZ ;  /* 0x000000ff00047c82 */ /* 0x000fce0008000000 */
.L_x_8:
[----:B---3--:R-:W-:Y:S01]  /*02a0*/  VIADD R24, R5, UR4 ;  /* 0x0000000405187c36 */ /* 0x008fe20008000000 */
[----:B------:R-:W-:Y:S01]  /*02b0*/  USHF.R.S32.HI UR22, URZ, 0x1f, UR10 ;  /* 0x0000001fff167899 */ /* 0x000fe2000801140a */
[----:B01----:R-:W-:-:S03]  /*02c0*/  IMAD.MOV.U32 R11, RZ, RZ, 0x2 ;  /* 0x00000002ff0b7424 */ /* 0x003fc600078e00ff */
[C---:B------:R-:W-:Y:S02]  /*02d0*/  ISETP.GE.AND P0, PT, R24.reuse, UR5, PT ;  /* 0x0000000518007c0c */ /* 0x040fe4000bf06270 */
[----:B0-2---:R-:W-:-:S04]  /*02e0*/  IADD3 R9, PT, PT, R24, UR11, RZ ;  /* 0x0000000b18097c10 */ /* 0x005fc8000fffe0ff */
[C---:B------:R-:W-:Y:S02]  /*02f0*/  ISETP.GE.AND P1, PT, R9.reuse, UR5, PT ;  /* 0x0000000509007c0c */ /* 0x040fe4000bf26270 */
[----:B------:R-:W-:-:S04]  /*0300*/  IADD3 R28, PT, PT, R9, UR11, RZ ;  /* 0x0000000b091c7c10 */ /* 0x000fc8000fffe0ff */
[----:B------:R-:W-:Y:S02]  /*0310*/  IADD3 R6, PT, PT, R28, UR11, RZ ;  /* 0x0000000b1c067c10 */ /* 0x000fe4000fffe0ff */
[----:B------:R-:W-:-:S04]  /*0320*/  @!P0 IADD3 R13, P2, PT, R24, UR10, RZ ;  /* 0x0000000a180d8c10 */ /* 0x000fc8000ff5e0ff */
[----:B------:R-:W-:Y:S01]  /*0330*/  @!P0 LEA.HI.X.SX32 R0, R24, UR22, 0x1, P2 ;  /* 0x0000001618008c11 */ /* 0x000fe200090f0eff */
[C---:B------:R-:W-:Y:S01]  /*0340*/  @!P0 IMAD.SHL.U32 R12, R13.reuse, 0x2, RZ ;  /* 0x000000020d0c8824 */ /* 0x040fe200078e00ff */
[----:B------:R-:W-:Y:S02]  /*0350*/  ISETP.GE.AND P2, PT, R28, UR5, PT ;  /* 0x000000051c007c0c */ /* 0x000fe4000bf46270 */
[----:B------:R-:W-:Y:S02]  /*0360*/  @!P0 SHF.L.U64.HI R13, R13, 0x1, R0 ;  /* 0x000000010d0d8819 */ /* 0x000fe40000010200 */
[----:B-1----:R-:W-:Y:S02]  /*0370*/  @!P0 IADD3 R16, P3, PT, R12, UR16, RZ ;  /* 0x000000100c108c10 */ /* 0x002fe4000ff7e0ff */
[----:B------:R-:W-:Y:S02]  /*0380*/  @!P1 IADD3 R15, P4, PT, R9, UR10, RZ ;  /* 0x0000000a090f9c10 */ /* 0x000fe4000ff9e0ff */
[----:B------:R-:W-:-:S02]  /*0390*/  @!P0 IADD3.X R17, PT, PT, R13, UR17, RZ, P3, !PT ;  /* 0x000000110d118c10 */ /* 0x000fc40009ffe4ff */
[----:B------:R-:W-:Y:S01]  /*03a0*/  ISETP.GE.AND P3, PT, R6, UR5, PT ;  /* 0x0000000506007c0c */ /* 0x000fe2000bf66270 */
[----:B------:R-:W-:Y:S02]  /*03b0*/  @!P1 IMAD.SHL.U32 R14, R15, 0x2, RZ ;  /* 0x000000020f0e9824 */ /* 0x000fe400078e00ff */
[----:B------:R0:W3:Y:S01]  /*03c0*/  @!P0 LDG.E.U16 R3, desc[UR24][R16.64] ;  /* 0x0000001810038981 */ /* 0x0000e2000c1e1500 */
[----:B------:R-:W-:Y:S01]  /*03d0*/  @!P1 LEA.HI.X.SX32 R2, R9, UR22, 0x1, P4 ;  /* 0x0000001609029c11 */ /* 0x000fe2000a0f0eff */
[----:B------:R-:W-:Y:S01]  /*03e0*/  @!P0 IMAD.WIDE R10, R24, R11, UR20 ;  /* 0x00000014180a8e25 */ /* 0x000fe2000f8e020b */
[----:B------:R-:W-:Y:S02]  /*03f0*/  @!P2 IADD3 R0, P5, PT, R28, UR10, RZ ;  /* 0x0000000a1c00ac10 */ /* 0x000fe4000ffbe0ff */
[----:B------:R-:W-:Y:S02]  /*0400*/  @!P1 SHF.L.U64.HI R15, R15, 0x1, R2 ;  /* 0x000000010f0f9819 */ /* 0x000fe40000010202 */
[----:B------:R-:W-:Y:S01]  /*0410*/  @!P1 IADD3 R18, P4, PT, R14, UR16, RZ ;  /* 0x000000100e129c10 */ /* 0x000fe2000ff9e0ff */
[----:B------:R1:W4:Y:S01]  /*0420*/  @!P0 LDG.E.U16 R2, desc[UR24][R10.64] ;  /* 0x000000180a028981 */ /* 0x000322000c1e1500 */
[----:B------:R-:W-:Y:S01]  /*0430*/  @!P2 LEA.HI.X.SX32 R21, R28, UR22, 0x1, P5 ;  /* 0x000000161c15ac11 */ /* 0x000fe2000a8f0eff */
[----:B0-----:R-:W-:Y:S01]  /*0440*/  @!P2 IMAD.SHL.U32 R16, R0, 0x2, RZ ;  /* 0x000000020010a824 */ /* 0x001fe200078e00ff */
[----:B------:R-:W-:Y:S01]  /*0450*/  @P1 PRMT R7, RZ, 0x7610, R7 ;  /* 0x00007610ff071816 */ /* 0x000fe20000000007 */
[----:B------:R-:W-:Y:S01]  /*0460*/  HFMA2 R25, -RZ, RZ, 0, 1.1920928955078125e-07 ;  /* 0x00000002ff197431 */ /* 0x000fe200000001ff */
[----:B------:R-:W-:-:S02]  /*0470*/  @!P1 IADD3.X R19, PT, PT, R15, UR17, RZ, P4, !PT ;  /* 0x000000110f139c10 */ /* 0x000fc4000a7fe4ff */
[----:B------:R-:W-:Y:S02]  /*0480*/  @!P2 SHF.L.U64.HI R17, R0, 0x1, R21 ;  /* 0x000000010011a819 */ /* 0x000fe40000010215 */
[----:B------:R-:W-:Y:S01]  /*0490*/  @!P2 IADD3 R20, P4, PT, R16, UR16, RZ ;  /* 0x000000101014ac10 */ /* 0x000fe2000ff9e0ff */
[----:B------:R0:W4:Y:S01]  /*04a0*/  @!P1 LDG.E.U16 R7, desc[UR24][R18.64] ;  /* 0x0000001812079981 */ /* 0x000122000c1e1500 */
[C---:B------:R-:W-:Y:S02]  /*04b0*/  @!P3 IADD3 R26, P5, PT, R6.reuse, UR10, RZ ;  /* 0x0000000a061abc10 */ /* 0x040fe4000ffbe0ff */
[----:B-1----:R-:W-:Y:S02]  /*04c0*/  @P2 PRMT R11, RZ, 0x7610, R11 ;  /* 0x00007610ff0b2816 */ /* 0x002fe4000000000b */
[----:B------:R-:W-:Y:S02]  /*04d0*/  @!P2 IADD3.X R21, PT, PT, R17, UR17, RZ, P4, !PT ;  /* 0x000000111115ac10 */ /* 0x000fe4000a7fe4ff */
[----:B------:R-:W-:-:S02]  /*04e0*/  @!P3 LEA.HI.X.SX32 R23, R6, UR22, 0x1, P5 ;  /* 0x000000160617bc11 */ /* 0x000fc4000a8f0eff */
[----:B0-----:R-:W-:Y:S01]  /*04f0*/  @!P3 SHF.L.U32 R18, R26, 0x1, RZ ;  /* 0x000000011a12b819 */ /* 0x001fe200000006ff */
[----:B------:R-:W-:Y:S01]  /*0500*/  @!P0 IMAD.WIDE R24, R24, R25, UR8 ;  /* 0x0000000818188e25 */ /* 0x000fe2000f8e0219 */
[----:B------:R-:W-:Y:S01]  /*0510*/  @!P3 SHF.L.U64.HI R26, R26, 0x1, R23 ;  /* 0x000000011a1ab819 */ /* 0x000fe20000010217 */
[----:B------:R-:W4:Y:S01]  /*0520*/  @!P2 LDG.E.U16 R11, desc[UR24][R20.64] ;  /* 0x00000018140ba981 */ /* 0x000f22000c1e1500 */
[----:B------:R-:W-:Y:S02]  /*0530*/  @!P3 IADD3 R22, P4, PT, R18, UR16, RZ ;  /* 0x000000101216bc10 */ /* 0x000fe4000ff9e0ff */
[----:B------:R-:W-:Y:S01]  /*0540*/  @P3 PRMT R19, RZ, 0x7610, R19 ;  /* 0x00007610ff133816 */ /* 0x000fe20000000013 */
[----:B------:R0:W4:Y:S01]  /*0550*/  @!P0 LDG.E.U16 R0, desc[UR24][R24.64] ;  /* 0x0000001818008981 */ /* 0x000122000c1e1500 */
[----:B------:R-:W-:Y:S02]  /*0560*/  @!P3 IADD3.X R23, PT, PT, R26, UR17, RZ, P4, !PT ;  /* 0x000000111a17bc10 */ /* 0x000fe4000a7fe4ff */
[----:B------:R-:W-:-:S03]  /*0570*/  MOV R27, 0x2 ;  /* 0x00000002001b7802 */ /* 0x000fc60000000f00 */
[----:B------:R1:W4:Y:S01]  /*0580*/  @!P3 LDG.E.U16 R19, desc[UR24][R22.64] ;  /* 0x000000181613b981 */ /* 0x000322000c1e1500 */
[----:B------:R-:W-:Y:S01]  /*0590*/  IMAD.MOV.U32 R10, RZ, RZ, 0x2 ;  /* 0x00000002ff0a7424 */ /* 0x000fe200078e00ff */
[----:B0-----:R-:W-:-:S03]  /*05a0*/  @P1 PRMT R25, RZ, 0x7610, R25 ;  /* 0x00007610ff191816 */ /* 0x001fc60000000019 */
[----:B------:R-:W-:Y:S01]  /*05b0*/  @!P1 IMAD.WIDE R20, R9, R10, UR20 ;  /* 0x0000001409149e25 */ /* 0x000fe2000f8e020a */
[----:B------:R-:W-:-:S03]  /*05c0*/  @P1 PRMT R8, RZ, 0x7610, R8 ;  /* 0x00007610ff081816 */ /* 0x000fc60000000008 */
[-C--:B-1----:R-:W-:Y:S01]  /*05d0*/  @!P1 IMAD.WIDE R22, R9, R27.reuse, UR8 ;  /* 0x0000000809169e25 */ /* 0x082fe2000f8e021b */
[----:B------:R-:W-:Y:S02]  /*05e0*/  @P2 PRMT R9, RZ, 0x7610, R9 ;  /* 0x00007610ff092816 */ /* 0x000fe40000000009 */
[----:B------:R0:W4:Y:S04]  /*05f0*/  @!P1 LDG.E.U16 R8, desc[UR24][R20.64] ;  /* 0x0000001814089981 */ /* 0x000128000c1e1500 */
[----:B------:R1:W4:Y:S01]  /*0600*/  @!P1 LDG.E.U16 R25, desc[UR24][R22.64] ;  /* 0x0000001816199981 */ /* 0x000322000c1e1500 */
[----:B------:R-:W-:Y:S01]  /*0610*/  IMAD.MOV.U32 R29, RZ, RZ, 0x2 ;  /* 0x00000002ff1d7424 */ /* 0x000fe200078e00ff */
[----:B------:R-:W-:Y:S01]  /*0620*/  @P2 PRMT R24, RZ, 0x7610, R24 ;  /* 0x00007610ff182816 */ /* 0x000fe20000000018 */
[----:B0-----:R-:W-:-:S04]  /*0630*/  @!P2 IMAD.WIDE R20, R28, R27, UR20 ;  /* 0x000000141c14ae25 */ /* 0x001fc8000f8e021b */
[----:B------:R-:W-:Y:S01]  /*0640*/  @!P2 IMAD.WIDE R28, R28, R29, UR8 ;  /* 0x000000081c1cae25 */ /* 0x000fe2000f8e021d */
[----:B------:R0:W4:Y:S01]  /*0650*/  @!P2 LDG.E.U16 R9, desc[UR24][R20.64] ;  /* 0x000000181409a981 */ /* 0x000122000c1e1500 */
[----:B------:R-:W-:-:S03]  /*0660*/  @P3 PRMT R10, RZ, 0x7610, R10 ;  /* 0x00007610ff0a3816 */ /* 0x000fc6000000000a */
[----:B------:R2:W4:Y:S01]  /*0670*/  @!P2 LDG.E.U16 R24, desc[UR24][R28.64] ;  /* 0x000000181c18a981 */ /* 0x000522000c1e1500 */
[----:B-1----:R-:W-:Y:S02]  /*0680*/  HFMA2 R23, -RZ, RZ, 0, 1.1920928955078125e-07 ;  /* 0x00000002ff177431 */ /* 0x002fe400000001ff */
[----:B0-----:R-:W-:Y:S01]  /*0690*/  @!P3 IMAD.WIDE R20, R6, R27, UR20 ;  /* 0x000000140614be25 */ /* 0x001fe2000f8e021b */
[----:B------:R-:W-:-:S04]  /*06a0*/  @P3 PRMT R27, RZ, 0x7610, R27 ;  /* 0x00007610ff1b3816 */ /* 0x000fc8000000001b */
[----:B------:R0:W4:Y:S01]  /*06b0*/  @!P3 LDG.E.U16 R10, desc[UR24][R20.64] ;  /* 0x00000018140ab981 */ /* 0x000122000c1e1500 */
[----:B------:R-:W-:-:S05]  /*06c0*/  @!P3 IMAD.WIDE R22, R6, R23, UR8 ;  /* 0x000000080616be25 */ /* 0x000fca000f8e0217 */
[----:B------:R1:W4:Y:S01]  /*06d0*/  @!P3 LDG.E.U16 R27, desc[UR24][R22.64] ;  /* 0x00000018161bb981 */ /* 0x000322000c1e1500 */
[----:B--2---:R-:W-:Y:S02]  /*06e0*/  @!P0 IADD3 R12, P4, PT, R12, UR18, RZ ;  /* 0x000000120c0c8c10 */ /* 0x004fe4000ff9e0ff */
[----:B------:R-:W-:Y:S02]  /*06f0*/  @!P2 IADD3 R16, P5, PT, R16, UR18, RZ ;  /* 0x000000121010ac10 */ /* 0x000fe4000ffbe0ff */
[----:B------:R-:W-:Y:S02]  /*0700*/  @!P0 IADD3.X R13, PT, PT, R13, UR19, RZ, P4, !PT ;  /* 0x000000130d0d8c10 */ /* 0x000fe4000a7fe4ff */
[----:B------:R-:W-:Y:S02]  /*0710*/  @!P1 IADD3 R14, P4, PT, R14, UR18, RZ ;  /* 0x000000120e0e9c10 */ /* 0x000fe4000ff9e0ff */
[----:B------:R-:W-:Y:S01]  /*0720*/  @P1 PRMT R28, RZ, 0x7610, R28 ;  /* 0x00007610ff1c1816 */ /* 0x000fe2000000001c */
[----:B------:R2:W4:Y:S01]  /*0730*/  @!P0 LDG.E.U16 R12, desc[UR24][R12.64] ;  /* 0x000000180c0c8981 */ /* 0x000522000c1e1500 */
[----:B------:R-:W-:-:S02]  /*0740*/  @!P1 IADD3.X R15, PT, PT, R15, UR19, RZ, P4, !PT ;  /* 0x000000130f0f9c10 */ /* 0x000fc4000a7fe4ff */
[----:B------:R-:W-:Y:S02]  /*0750*/  @P2 PRMT R29, RZ, 0x7610, R29 ;  /* 0x00007610ff1d2816 */ /* 0x000fe4000000001d */
[----:B------:R-:W-:Y:S01]  /*0760*/  @!P2 IADD3.X R17, PT, PT, R17, UR19, RZ, P5, !PT ;  /* 0x000000131111ac10 */ /* 0x000fe2000affe4ff */
[----:B------:R-:W4:Y:S01]  /*0770*/  @!P1 LDG.E.U16 R28, desc[UR24][R14.64] ;  /* 0x000000180e1c9981 */ /* 0x000f22000c1e1500 */
[----:B0-----:R-:W-:Y:S02]  /*0780*/  @!P3 IADD3 R20, P4, PT, R18, UR18, RZ ;  /* 0x000000121214bc10 */ /* 0x001fe4000ff9e0ff */
[----:B------:R-:W-:Y:S01]  /*0790*/  @P3 PRMT R18, RZ, 0x7610, R18 ;  /* 0x00007610ff123816 */ /* 0x000fe20000000012 */
[----:B------:R0:W4:Y:S01]  /*07a0*/  @!P2 LDG.E.U16 R29, desc[UR24][R16.64] ;  /* 0x00000018101da981 */ /* 0x000122000c1e1500 */
[----:B------:R-:W-:-:S05]  /*07b0*/  @!P3 IADD3.X R21, PT, PT, R26, UR19, RZ, P4, !PT ;  /* 0x000000131a15bc10 */ /* 0x000fca000a7fe4ff */
[----:B------:R0:W4:Y:S01]  /*07c0*/  @!P3 LDG.E.U16 R18, desc[UR24][R20.64] ;  /* 0x000000181412b981 */ /* 0x000122000c1e1500 */
[----:B-1----:R-:W1:Y:S01]  /*07d0*/  MUFU.RCP R22, UR15 ;  /* 0x0000000f00167d08 */ /* 0x002e620008001000 */
[----:B--2---:R-:W-:-:S04]  /*07e0*/  IMAD.U32 R13, RZ, RZ, UR27 ;  /* 0x0000001bff0d7e24 */ /* 0x004fc8000f8e00ff */
[----:B------:R-:W-:Y:S01]  /*07f0*/  FADD.FTZ R13, -R13, 1 ;  /* 0x3f8000000d0d7421 */ /* 0x000fe20000010100 */
[----:B------:R-:W-:Y:S01]  /*0800*/  BSSY.RECONVERGENT B0, `(.L_x_0) ;  /* 0x0000097000007945 */ /* 0x000fe20003800200 */
[----:B------:R-:W-:Y:S02]  /*0810*/  ISETP.GE.AND P1, PT, R6, UR5, PT ;  /* 0x0000000506007c0c */ /* 0x000fe4000bf26270 */
[----:B------:R-:W-:-:S05]  /*0820*/  @P0 PRMT R3, RZ, 0x7610, R3 ;  /* 0x00007610ff030816 */ /* 0x000fca0000000003 */
[----:B---3--:R-:W-:-:S05]  /*0830*/  HADD2.F32 R3, -RZ, R3.H0_H0 ;  /* 0x20000003ff037230 */ /* 0x008fca0000004100 */
[----:B-1----:R-:W-:-:S05]  /*0840*/  FMUL.FTZ R3, R3, R22 ;  /* 0x0000001603037220 */ /* 0x002fca0000410000 */
[----:B------:R-:W-:Y:S01]  /*0850*/  F2FP.F16.F32.PACK_AB R3, RZ, R3 ;  /* 0x00000003ff03723e */ /* 0x000fe200000000ff */
[----:B----4-:R-:W-:-:S04]  /*0860*/  HADD2.F32 R7, -RZ, R7.H0_H0 ;  /* 0x20000007ff077230 */ /* 0x010fc80000004100 */
[----:B0-----:R-:W-:Y:S01]  /*0870*/  HADD2.F32 R16, -RZ, R3.H0_H0 ;  /* 0x20000003ff107230 */ /* 0x001fe20000004100 */
[----:B------:R-:W-:Y:S01]  /*0880*/  MOV R3, UR26 ;  /* 0x0000001a00037c02 */ /* 0x000fe20008000f00 */
[----:B------:R-:W-:Y:S01]  /*0890*/  FMUL.FTZ R7, R7, R22 ;  /* 0x0000001607077220 */ /* 0x000fe20000410000 */
[----:B------:R-:W-:Y:S02]  /*08a0*/  @P0 PRMT R2, RZ, 0x7610, R2 ;  /* 0x00007610ff020816 */ /* 0x000fe40000000002 */
[----:B------:R-:W-:Y:S01]  /*08b0*/  FMUL.FTZ R15, R16, R13 ;  /* 0x0000000d100f7220 */ /* 0x000fe20000410000 */
[----:B------:R-:W-:Y:S01]  /*08c0*/  HADD2.F32 R21, -RZ, R11.H0_H0 ;  /* 0x2000000bff157230 */ /* 0x000fe20000004100 */
[----:B------:R-:W-:Y:S01]  /*08d0*/  F2FP.F16.F32.PACK_AB R17, RZ, R7 ;  /* 0x00000007ff11723e */ /* 0x000fe200000000ff */
[----:B------:R-:W-:Y:S01]  /*08e0*/  FADD.FTZ R7, -R3, 1 ;  /* 0x3f80000003077421 */ /* 0x000fe20000010100 */
[----:B------:R-:W-:Y:S02]  /*08f0*/  @P0 PRMT R0, RZ, 0x7610, R0 ;  /* 0x00007610ff000816 */ /* 0x000fe40000000000 */
[----:B------:R-:W-:Y:S01]  /*0900*/  FMUL.FTZ R21, R21, R22 ;  /* 0x0000001615157220 */ /* 0x000fe20000410000 */
[----:B------:R-:W-:-:S02]  /*0910*/  HADD2.F32 R14, -RZ, R2.H0_H0 ;  /* 0x20000002ff0e7230 */ /* 0x000fc40000004100 */
[C---:B------:R-:W-:Y:S01]  /*0920*/  FMUL.FTZ R11, R16.reuse, R7 ;  /* 0x00000007100b7220 */ /* 0x040fe20000410000 */
[----:B------:R-:W-:Y:S01]  /*0930*/  FMUL.FTZ R20, R16, R15 ;  /* 0x0000000f10147220 */ /* 0x000fe20000410000 */
[----:B------:R-:W-:Y:S01]  /*0940*/  HADD2.F32 R3, -RZ, R0.H0_H0 ;  /* 0x20000000ff037230 */ /* 0x000fe20000004100 */
[----:B------:R-:W-:Y:S01]  /*0950*/  F2FP.F16.F32.PACK_AB R21, RZ, R21 ;  /* 0x00000015ff15723e */ /* 0x000fe200000000ff */
[----:B------:R-:W-:Y:S02]  /*0960*/  HADD2.F32 R19, -RZ, R19.H0_H0 ;  /* 0x20000013ff137230 */ /* 0x000fe40000004100 */
[----:B------:R-:W-:Y:S02]  /*0970*/  HADD2.F32 R2, -RZ, R17.H0_H0 ;  /* 0x20000011ff027230 */ /* 0x000fe40000004100 */
[----:B------:R-:W-:Y:S01]  /*0980*/  FFMA.FTZ R0, R14, UR26, R11 ;  /* 0x0000001a0e007c23 */ /* 0x000fe2000801000b */
[----:B------:R-:W-:Y:S01]  /*0990*/  FFMA.FTZ R11, R3, UR27, R20 ;  /* 0x0000001b030b7c23 */ /* 0x000fe20008010014 */
[----:B------:R-:W-:Y:S01]  /*09a0*/  FMUL.FTZ R19, R19, R22 ;  /* 0x0000001613137220 */ /* 0x000fe20000410000 */
[----:B------:R-:W-:-:S02]  /*09b0*/  HADD2.F32 R16, -RZ, R21.H0_H0 ;  /* 0x20000015ff107230 */ /* 0x000fc40000004100 */
[C---:B------:R-:W-:Y:S02]  /*09c0*/  FMUL.FTZ R3, R13.reuse, R2 ;  /* 0x000000020d037220 */ /* 0x040fe40000410000 */
[----:B------:R-:W-:Y:S02]  /*09d0*/  F2FP.F16.F32.PACK_AB R19, RZ, R19 ;  /* 0x00000013ff13723e */ /* 0x000fe400000000ff */
[----:B------:R-:W-:Y:S01]  /*09e0*/  FMUL.FTZ R14, R2, R3 ;  /* 0x00000003020e7220 */ /* 0x000fe20000410000 */
[----:B------:R-:W-:Y:S01]  /*09f0*/  FMUL.FTZ R3, R13, R16 ;  /* 0x000000100d037220 */ /* 0x000fe20000410000 */
[----:B------:R-:W-:Y:S02]  /*0a00*/  HADD2.F32 R17, -RZ, R25.H0_H0 ;  /* 0x20000019ff117230 */ /* 0x000fe40000004100 */
[----:B------:R-:W-:Y:S01]  /*0a10*/  FMUL.FTZ R15, R7, R2 ;  /* 0x00000002070f7220 */ /* 0x000fe20000410000 */
[----:B------:R-:W-:Y:S01]  /*0a20*/  HADD2.F32 R8, -RZ, R8.H0_H0 ;  /* 0x20000008ff087230 */ /* 0x000fe20000004100 */
[----:B------:R-:W0:Y:S01]  /*0a30*/  MUFU.RCP R2, UR12 ;  /* 0x0000000c00027d08 */ /* 0x000e220008001000 */
[----:B------:R-:W-:Y:S01]  /*0a40*/  FFMA.FTZ R17, R17, UR27, R14 ;  /* 0x0000001b11117c23 */ /* 0x000fe2000801000e */
[----:B------:R-:W-:-:S02]  /*0a50*/  HADD2.F32 R14, -RZ, R19.H0_H0 ;  /* 0x20000013ff0e7230 */ /* 0x000fc40000004100 */
[----:B------:R-:W-:Y:S01]  /*0a60*/  FMUL.FTZ R19, R16, R3 ;  /* 0x0000000310137220 */ /* 0x000fe20000410000 */
[----:B------:R-:W-:Y:S01]  /*0a70*/  FFMA.FTZ R15, R8, UR26, R15 ;  /* 0x0000001a080f7c23 */ /* 0x000fe2000801000f */
[----:B------:R-:W-:Y:S02]  /*0a80*/  FMUL.FTZ R8, R7, R16 ;  /* 0x0000001007087220 */ /* 0x000fe40000410000 */
[----:B------:R-:W1:Y:S01]  /*0a90*/  MUFU.RCP R3, UR13 ;  /* 0x0000000d00037d08 */ /* 0x000e620008001000 */
[----:B------:R-:W-:Y:S02]  /*0aa0*/  HADD2.F32 R9, -RZ, R9.H0_H0 ;  /* 0x20000009ff097230 */ /* 0x000fe40000004100 */
[----:B------:R-:W-:Y:S01]  /*0ab0*/  FMUL.FTZ R21, R13, R14 ;  /* 0x0000000e0d157220 */ /* 0x000fe20000410000 */
[----:B------:R-:W-:Y:S02]  /*0ac0*/  HADD2.F32 R24, -RZ, R24.H0_H0 ;  /* 0x20000018ff187230 */ /* 0x000fe40000004100 */
[----:B------:R-:W-:Y:S01]  /*0ad0*/  FFMA.FTZ R13, R9, UR26, R8 ;  /* 0x0000001a090d7c23 */ /* 0x000fe20008010008 */
[----:B------:R-:W-:-:S02]  /*0ae0*/  F2FP.F16.F32.PACK_AB R8, RZ, R0 ;  /* 0x00000000ff08723e */ /* 0x000fc400000000ff */
[----:B------:R-:W-:Y:S01]  /*0af0*/  F2FP.F16.F32.PACK_AB R9, RZ, R11 ;  /* 0x0000000bff09723e */ /* 0x000fe200000000ff */
[----:B------:R-:W-:Y:S01]  /*0b00*/  FFMA.FTZ R16, R24, UR27, R19 ;  /* 0x0000001b18107c23 */ /* 0x000fe20008010013 */
[----:B------:R-:W-:Y:S01]  /*0b10*/  FMUL.FTZ R19, R7, R14 ;  /* 0x0000000e07137220 */ /* 0x000fe20000410000 */
[----:B------:R-:W-:Y:S01]  /*0b20*/  F2FP.F16.F32.PACK_AB R0, RZ, R15 ;  /* 0x0000000fff00723e */ /* 0x000fe200000000ff */
[----:B------:R-:W-:Y:S01]  /*0b30*/  HADD2.F32 R11, -RZ, R8.H0_H0 ;  /* 0x20000008ff0b7230 */ /* 0x000fe20000004100 */
[----:B------:R-:W-:Y:S01]  /*0b40*/  F2FP.F16.F32.PACK_AB R7, RZ, R17 ;  /* 0x00000011ff07723e */ /* 0x000fe200000000ff */
[----:B------:R-:W-:Y:S02]  /*0b50*/  HADD2.F32 R10, -RZ, R10.H0_H0 ;  /* 0x2000000aff0a7230 */ /* 0x000fe40000004100 */
[----:B------:R-:W-:Y:S02]  /*0b60*/  HADD2.F32 R20, -RZ, R9.H0_H0 ;  /* 0x20000009ff147230 */ /* 0x000fe40000004100 */
[----:B------:R-:W-:-:S02]  /*0b70*/  HADD2.F32 R17, -RZ, R0.H0_H0 ;  /* 0x20000000ff117230 */ /* 0x000fc40000004100 */
[----:B------:R-:W-:Y:S01]  /*0b80*/  FFMA.FTZ R15, R10, UR26, R19 ;  /* 0x0000001a0a0f7c23 */ /* 0x000fe20008010013 */
[----:B------:R-:W-:Y:S02]  /*0b90*/  HADD2.F32 R22, -RZ, R7.H0_H0 ;  /* 0x20000007ff167230 */ /* 0x000fe40000004100 */
[-C--:B0-----:R-:W-:Y:S01]  /*0ba0*/  FMUL.FTZ R10, R11, R2.reuse ;  /* 0x000000020b0a7220 */ /* 0x081fe20000410000 */
[----:B-1----:R-:W-:Y:S01]  /*0bb0*/  FMUL.FTZ R11, R20, R3 ;  /* 0x00000003140b7220 */ /* 0x002fe20000410000 */
[----:B------:R-:W-:Y:S02]  /*0bc0*/  HADD2.F32 R27, -RZ, R27.H0_H0 ;  /* 0x2000001bff1b7230 */ /* 0x000fe40000004100 */
[----:B------:R-:W-:Y:S01]  /*0bd0*/  FMUL.FTZ R14, R14, R21 ;  /* 0x000000150e0e7220 */ /* 0x000fe20000410000 */
[----:B------:R-:W-:Y:S01]  /*0be0*/  F2FP.F16.F32.PACK_AB R13, RZ, R13 ;  /* 0x0000000dff0d723e */ /* 0x000fe200000000ff */
[----:B------:R-:W-:Y:S01]  /*0bf0*/  FMUL.FTZ R17, R17, R2 ;  /* 0x0000000211117220 */ /* 0x000fe20000410000 */
[----:B------:R-:W-:Y:S01]  /*0c00*/  F2FP.F16.F32.PACK_AB R16, RZ, R16 ;  /* 0x00000010ff10723e */ /* 0x000fe200000000ff */
[----:B------:R-:W-:Y:S01]  /*0c10*/  FMUL.FTZ R22, R22, R3 ;  /* 0x0000000316167220 */ /* 0x000fe20000410000 */
[----:B------:R-:W-:Y:S01]  /*0c20*/  F2FP.F16.F32.PACK_AB R10, R11, R10 ;  /* 0x0000000a0b0a723e */ /* 0x000fe200000000ff */
[----:B------:R-:W-:Y:S01]  /*0c30*/  FFMA.FTZ R14, R27, UR27, R14 ;  /* 0x0000001b1b0e7c23 */ /* 0x000fe2000801000e */
[----:B------:R-:W-:Y:S01]  /*0c40*/  F2FP.F16.F32.PACK_AB R15, RZ, R15 ;  /* 0x0000000fff0f723e */ /* 0x000fe200000000ff */
[----:B------:R-:W-:Y:S01]  /*0c50*/  HADD2.F32 R19, -RZ, R13.H0_H0 ;  /* 0x2000000dff137230 */ /* 0x000fe20000004100 */
[----:B------:R-:W-:Y:S01]  /*0c60*/  F2FP.F16.F32.PACK_AB R11, R22, R17 ;  /* 0x00000011160b723e */ /* 0x000fe200000000ff */
[----:B------:R-:W-:Y:S01]  /*0c70*/  HADD2.F32 R20, -RZ, R16.H0_H0 ;  /* 0x20000010ff147230 */ /* 0x000fe20000004100 */
[----:B------:R-:W-:Y:S01]  /*0c80*/  F2FP.F16.F32.PACK_AB R14, RZ, R14 ;  /* 0x0000000eff0e723e */ /* 0x000fe200000000ff */
[----:B------:R-:W-:-:S02]  /*0c90*/  HADD2.F32 R17, -RZ, R10.H1_H1 ;  /* 0x3000000aff117230 */ /* 0x000fc40000004100 */
[-C--:B------:R-:W-:Y:S01]  /*0ca0*/  FMUL.FTZ R19, R19, R2.reuse ;  /* 0x0000000213137220 */ /* 0x080fe20000410000 */
[----:B------:R-:W-:Y:S02]  /*0cb0*/  HADD2.F32 R21, -RZ, R15.H0_H0 ;  /* 0x2000000fff157230 */ /* 0x000fe40000004100 */
[----:B------:R-:W-:Y:S01]  /*0cc0*/  FMUL.FTZ R22, R20, R3 ;  /* 0x0000000314167220 */ /* 0x000fe20000410000 */
[----:B------:R-:W-:Y:S01]  /*0cd0*/  HADD2.F32 R24, -RZ, R14.H0_H0 ;  /* 0x2000000eff187230 */ /* 0x000fe20000004100 */
[----:B------:R-:W0:Y:S01]  /*0ce0*/  MUFU.SQRT R17, R17 ;  /* 0x0000001100117308 */ /* 0x000e220000002000 */
[----:B------:R-:W-:Y:S02]  /*0cf0*/  FMUL.FTZ R21, R21, R2 ;  /* 0x0000000215157220 */ /* 0x000fe40000410000 */
[----:B------:R-:W-:Y:S01]  /*0d00*/  F2FP.F16.F32.PACK_AB R2, R22, R19 ;  /* 0x000000131602723e */ /* 0x000fe200000000ff */
[----:B------:R-:W-:Y:S02]  /*0d10*/  HADD2.F32 R20, -RZ, R11.H1_H1 ;  /* 0x3000000bff147230 */ /* 0x000fe40000004100 */
[----:B------:R-:W-:-:S02]  /*0d20*/  FMUL.FTZ R24, R24, R3 ;  /* 0x0000000318187220 */ /* 0x000fc40000410000 */
[----:B------:R-:W-:-:S03]  /*0d30*/  HADD2.F32 R22, -RZ, R2.H1_H1 ;  /* 0x30000002ff167230 */ /* 0x000fc60000004100 */
[----:B------:R-:W-:Y:S01]  /*0d40*/  F2FP.F16.F32.PACK_AB R3, R24, R21 ;  /* 0x000000151803723e */ /* 0x000fe200000000ff */
[----:B------:R-:W1:Y:S04]  /*0d50*/  MUFU.SQRT R20, R20 ;  /* 0x0000001400147308 */ /* 0x000e680000002000 */
[----:B------:R-:W-:-:S04]  /*0d60*/  HADD2.F32 R24, -RZ, R3.H1_H1 ;  /* 0x30000003ff187230 */ /* 0x000fc80000004100 */
[----:B------:R-:W2:Y:S01]  /*0d70*/  MUFU.SQRT R22, R22 ;  /* 0x0000001600167308 */ /* 0x000ea20000002000 */
[----:B0-----:R-:W-:-:S07]  /*0d80*/  FADD.FTZ R19, R17, UR14 ;  /* 0x0000000e11137e21 */ /* 0x001fce0008010000 */
[----:B------:R-:W0:Y:S01]  /*0d90*/  MUFU.SQRT R17, R24 ;  /* 0x0000001800117308 */ /* 0x000e220000002000 */
[----:B-1----:R-:W-:Y:S01]  /*0da0*/  FADD.FTZ R21, R20, UR14 ;  /* 0x0000000e14157e21 */ /* 0x002fe20008010000 */
[----:B------:R-:W-:-:S04]  /*0db0*/  F2FP.F16.F32.PACK_AB R19, RZ, R19 ;  /* 0x00000013ff13723e */ /* 0x000fc800000000ff */
[----:B------:R-:W-:Y:S01]  /*0dc0*/  F2FP.F16.F32.PACK_AB R21, RZ, R21 ;  /* 0x00000015ff15723e */ /* 0x000fe200000000ff */
[----:B--2---:R-:W-:Y:S01]  /*0dd0*/  FADD.FTZ R23, R22, UR14 ;  /* 0x0000000e16177e21 */ /* 0x004fe20008010000 */
[----:B------:R-:W-:-:S04]  /*0de0*/  HADD2.F32 R19, -RZ, R19.H0_H0 ;  /* 0x20000013ff137230 */ /* 0x000fc80000004100 */
[----:B------:R-:W-:Y:S01]  /*0df0*/  F2FP.F16.F32.PACK_AB R23, RZ, R23 ;  /* 0x00000017ff17723e */ /* 0x000fe200000000ff */
[----:B------:R-:W-:Y:S02]  /*0e00*/  HADD2.F32 R20, -RZ, R21.H0_H0 ;  /* 0x20000015ff147230 */ /* 0x000fe40000004100 */
[----:B0-----:R-:W-:Y:S02]  /*0e10*/  FADD.FTZ R17, R17, UR14 ;  /* 0x0000000e11117e21 */ /* 0x001fe40008010000 */
[----:B------:R-:W-:-:S03]  /*0e20*/  HADD2.F32 R21, -RZ, R23.H0_H0 ;  /* 0x20000017ff157230 */ /* 0x000fc60000004100 */
[----:B------:R-:W-:Y:S01]  /*0e30*/  F2FP.F16.F32.PACK_AB R17, RZ, R17 ;  /* 0x00000011ff11723e */ /* 0x000fe200000000ff */
[----:B------:R-:W0:Y:S04]  /*0e40*/  MUFU.RCP R20, R20 ;  /* 0x0000001400147308 */ /* 0x000e280000001000 */
[----:B------:R-:W-:-:S04]  /*0e50*/  HADD2.F32 R17, -RZ, R17.H0_H0 ;  /* 0x20000011ff117230 */ /* 0x000fc80000004100 */
[----:B------:R-:W1:Y:S08]  /*0e60*/  MUFU.RCP R19, R19 ;  /* 0x0000001300137308 */ /* 0x000e700000001000 */
[----:B------:R-:W2:Y:S01]  /*0e70*/  MUFU.RCP R21, R21 ;  /* 0x0000001500157308 */ /* 0x000ea20000001000 */
[----:B------:R-:W-:-:S07]  /*0e80*/  HADD2.F32 R11, -RZ, R11.H0_H0 ;  /* 0x2000000bff0b7230 */ /* 0x000fce0000004100 */
[----:B------:R-:W3:Y:S01]  /*0e90*/  MUFU.RCP R17, R17 ;  /* 0x0000001100117308 */ /* 0x000ee20000001000 */
[----:B------:R-:W-:Y:S02]  /*0ea0*/  HADD2.F32 R10, -RZ, R10.H0_H0 ;  /* 0x2000000aff0a7230 */ /* 0x000fe40000004100 */
[----:B------:R-:W-:Y:S02]  /*0eb0*/  HADD2.F32 R2, -RZ, R2.H0_H0 ;  /* 0x20000002ff027230 */ /* 0x000fe40000004100 */
[----:B0-----:R-:W-:Y:S01]  /*0ec0*/  FMUL.FTZ R11, R11, R20 ;  /* 0x000000140b0b7220 */ /* 0x001fe20000410000 */
[----:B------:R-:W-:Y:S02]  /*0ed0*/  HADD2.F32 R20, -RZ, R3.H0_H0 ;  /* 0x20000003ff147230 */ /* 0x000fe40000004100 */
[----:B-1----:R-:W-:Y:S01]  /*0ee0*/  FMUL.FTZ R10, R10, R19 ;  /* 0x000000130a0a7220 */ /* 0x002fe20000410000 */
[----:B------:R-:W-:Y:S02]  /*0ef0*/  VIADD R19, R5, UR4 ;  /* 0x0000000405137c36 */ /* 0x000fe40008000000 */
[----:B--2---:R-:W-:-:S02]  /*0f00*/  FMUL.FTZ R3, R2, R21 ;  /* 0x0000001502037220 */ /* 0x004fc40000410000 */
[----:B------:R-:W-:Y:S02]  /*0f10*/  F2FP.F16.F32.PACK_AB R10, RZ, R10 ;  /* 0x0000000aff0a723e */ /* 0x000fe400000000ff */
[----:B------:R-:W-:Y:S02]  /*0f20*/  F2FP.F16.F32.PACK_AB R2, RZ, R11 ;  /* 0x0000000bff02723e */ /* 0x000fe400000000ff */
[----:B------:R-:W-:Y:S02]  /*0f30*/  F2FP.F16.F32.PACK_AB R3, RZ, R3 ;  /* 0x00000003ff03723e */ /* 0x000fe400000000ff */
[----:B------:R-:W-:Y:S01]  /*0f40*/  @P0 PRMT R12, RZ, 0x7610, R12 ;  /* 0x00007610ff0c0816 */ /* 0x000fe2000000000c */
[----:B---3--:R-:W-:Y:S01]  /*0f50*/  FMUL.FTZ R20, R20, R17 ;  /* 0x0000001114147220 */ /* 0x008fe20000410000 */
[----:B------:R-:W-:Y:S01]  /*0f60*/  IADD3 R19, PT, PT, R19, UR11, RZ ;  /* 0x0000000b13137c10 */ /* 0x000fe2000fffe0ff */
[----:B------:R-:W-:Y:S02]  /*0f70*/  HADD2.F32 R11, -RZ, R10.H0_H0 ;  /* 0x2000000aff0b7230 */ /* 0x000fe40000004100 */
[----:B------:R-:W-:Y:S01]  /*0f80*/  HADD2.F32 R2, -RZ, R2.H0_H0 ;  /* 0x20000002ff027230 */ /* 0x000fe20000004100 */
[----:B------:R-:W-:Y:S01]  /*0f90*/  F2FP.F16.F32.PACK_AB R22, RZ, R20 ;  /* 0x00000014ff16723e */ /* 0x000fe200000000ff */
[----:B------:R-:W-:-:S02]  /*0fa0*/  HADD2.F32 R10, -RZ, R3.H0_H0 ;  /* 0x20000003ff0a7230 */ /* 0x000fc40000004100 */
[----:B------:R-:W-:Y:S01]  /*0fb0*/  HADD2.F32 R21, -RZ, R28.H0_H0 ;  /* 0x2000001cff157230 */ /* 0x000fe20000004100 */
[C---:B------:R-:W-:Y:S01]  /*0fc0*/  IADD3 R17, PT, PT, R19.reuse, UR11, RZ ;  /* 0x0000000b13117c10 */ /* 0x040fe2000fffe0ff */
[----:B------:R-:W-:Y:S02]  /*0fd0*/  HADD2.F32 R3, -RZ, R12.H0_H0 ;  /* 0x2000000cff037230 */ /* 0x000fe40000004100 */
[----:B------:R-:W-:Y:S02]  /*0fe0*/  HADD2.F32 R29, -RZ, R29.H0_H0 ;  /* 0x2000001dff1d7230 */ /* 0x000fe40000004100 */
[C---:B-----5:R-:W-:Y:S01]  /*0ff0*/  FFMA.FTZ R20, R4.reuse, R21, R2 ;  /* 0x0000001504147223 */ /* 0x060fe20000010002 */
[----:B------:R-:W-:Y:S01]  /*1000*/  ISETP.GE.AND P3, PT, R19, UR5, PT ;  /* 0x0000000513007c0c */ /* 0x000fe2000bf66270 */
[C---:B------:R-:W-:Y:S01]  /*1010*/  FFMA.FTZ R3, R4.reuse, R3, R11 ;  /* 0x0000000304037223 */ /* 0x040fe2000001000b */
[----:B------:R-:W-:Y:S01]  /*1020*/  ISETP.GE.AND P2, PT, R17, UR5, PT ;  /* 0x0000000511007c0c */ /* 0x000fe2000bf46270 */
[----:B------:R-:W-:Y:S01]  /*1030*/  FFMA.FTZ R12, R4, R29, R10 ;  /* 0x0000001d040c7223 */ /* 0x000fe2000001000a */
[----:B------:R-:W-:-:S02]  /*1040*/  HADD2.F32 R21, -RZ, R22.H0_H0 ;  /* 0x20000016ff157230 */ /* 0x000fc40000004100 */
[----:B------:R-:W-:Y:S01]  /*1050*/  HADD2.F32 R18, -RZ, R18.H0_H0 ;  /* 0x20000012ff127230 */ /* 0x000fe20000004100 */
[----:B------:R-:W-:Y:S08]  /*1060*/  @P0 BRA `(.L_x_1) ;  /* 0x0000000000400947 */ /* 0x000ff00003800000 */
[----:B------:R-:W-:Y:S01]  /*1070*/  VIADD R10, R5, UR4 ;  /* 0x00000004050a7c36 */ /* 0x000fe20008000000 */
[----:B------:R-:W-:Y:S02]  /*1080*/  F2FP.F16.F32.PACK_AB R11, RZ, R3 ;  /* 0x00000003ff0b723e */ /* 0x000fe400000000ff */
[----:B------:R-:W-:Y:S02]  /*1090*/  MOV R25, 0x2 ;  /* 0x0000000200197802 */ /* 0x000fe40000000f00 */
[----:B------:R-:W-:Y:S02]  /*10a0*/  IADD3 R22, P0, PT, R10, UR10, RZ ;  /* 0x0000000a0a167c10 */ /* 0x000fe4000ff1e0ff */
[----:B------:R-:W-:Y:S02]  /*10b0*/  PRMT R24, R8, 0x7610, R24 ;  /* 0x0000761008187816 */ /* 0x000fe40000000018 */
[----:B------:R-:W-:Y:S02]  /*10c0*/  LEA.HI.X.SX32 R23, R10, UR22, 0x1, P0 ;  /* 0x000000160a177c11 */ /* 0x000fe400080f0eff */
[----:B------:R-:W-:-:S02]  /*10d0*/  LEA R2, P0, R22, UR6, 0x1 ;  /* 0x0000000616027c11 */ /* 0x000fc4000f8008ff */
[----:B------:R-:W-:Y:S01]  /*10e0*/  PRMT R26, R9, 0x7610, R26 ;  /* 0x00007610091a7816 */ /* 0x000fe2000000001a */
[----:B------:R-:W-:Y:S01]  /*10f0*/  IMAD.WIDE R8, R10, R25, UR20 ;  /* 0x000000140a087e25 */ /* 0x000fe2000f8e0219 */
[----:B------:R-:W-:Y:S02]  /*1100*/  LEA.HI.X R3, R22, UR7, R23, 0x1, P0 ;  /* 0x0000000716037c11 */ /* 0x000fe400080f0c17 */
[----:B------:R-:W-:Y:S02]  /*1110*/  MOV R23, 0x2 ;  /* 0x0000000200177802 */ /* 0x000fe40000000f00 */
[----:B------:R-:W-:-:S03]  /*1120*/  PRMT R22, R11, 0x7610, R22 ;  /* 0x000076100b167816 */ /* 0x000fc60000000016 */
[----:B------:R-:W-:Y:S02]  /*1130*/  IMAD.WIDE R10, R10, R23, UR8 ;  /* 0x000000080a0a7e25 */ /* 0x000fe4000f8e0217 */
[----:B------:R0:W-:Y:S04]  /*1140*/  STG.E.U16 desc[UR24][R2.64], R22 ;  /* 0x0000001602007986 */ /* 0x0001e8000c101518 */
[----:B------:R0:W-:Y:S04]  /*1150*/  STG.E.U16 desc[UR24][R8.64], R24 ;  /* 0x0000001808007986 */ /* 0x0001e8000c101518 */
[----:B------:R0:W-:Y:S02]  /*1160*/  STG.E.U16 desc[UR24][R10.64], R26 ;  /* 0x0000001a0a007986 */ /* 0x0001e4000c101518 */
.L_x_1:
[----:B------:R-:W-:Y:S05]  /*1170*/  BSYNC.RECONVERGENT B0 ;  /* 0x0000000000007941 */ /* 0x000fea0003800200 */
.L_x_0:
[----:B------:R-:W-:Y:S01]  /*1180*/  BSSY.RECONVERGENT B0, `(.L_x_2) ;  /* 0x000000f000007945 */ /* 0x000fe20003800200 */
[----:B0-----:R-:W-:Y:S01]  /*1190*/  FFMA.FTZ R8, R4, R18, R21 ;  /* 0x0000001204087223 */ /* 0x001fe20000010015 */
[----:B------:R-:W-:Y:S02]  /*11a0*/  F2FP.F16.F32.PACK_AB R20, RZ, R20 ;  /* 0x00000014ff14723e */ /* 0x000fe400000000ff */
[----:B------:R-:W-:Y:S05]  /*11b0*/  @P3 BRA `(.L_x_3) ;  /* 0x00000000002c3947 */ /* 0x000fea0003800000 */
[C---:B------:R-:W-:Y:S01]  /*11c0*/  IADD3 R3, P0, PT, R19.reuse, UR10, RZ ;  /* 0x0000000a13037c10 */ /* 0x040fe2000ff1e0ff */
[----:B------:R-:W-:Y:S01]  /*11d0*/  IMAD.MOV.U32 R18, RZ, RZ, 0x2 ;  /* 0x00000002ff127424 */ /* 0x000fe200078e00ff */
[----:B------:R-:W-:Y:S02]  /*11e0*/  MOV R22, 0x2 ;  /* 0x0000000200167802 */ /* 0x000fe40000000f00 */
[----:B------:R-:W-:Y:S02]  /*11f0*/  LEA.HI.X.SX32 R10, R19, UR22, 0x1, P0 ;  /* 0x00000016130a7c11 */ /* 0x000fe400080f0eff */
[----:B------:R-:W-:-:S04]  /*1200*/  LEA R2, P0, R3, UR6, 0x1 ;  /* 0x0000000603027c11 */ /* 0x000fc8000f8008ff */
[----:B------:R-:W-:Y:S01]  /*1210*/  LEA.HI.X R3, R3, UR7, R10, 0x1, P0 ;  /* 0x0000000703037c11 */ /* 0x000fe200080f0c0a */
[----:B------:R-:W-:-:S04]  /*1220*/  IMAD.WIDE R10, R19, R18, UR20 ;  /* 0x00000014130a7e25 */ /* 0x000fc8000f8e0212 */
[----:B------:R-:W-:Y:S01]  /*1230*/  IMAD.WIDE R18, R19, R22, UR8 ;  /* 0x0000000813127e25 */ /* 0x000fe2000f8e0216 */
[----:B------:R0:W-:Y:S04]  /*1240*/  STG.E.U16 desc[UR24][R2.64], R20 ;  /* 0x0000001402007986 */ /* 0x0001e8000c101518 */
[----:B------:R0:W-:Y:S04]  /*1250*/  STG.E.U16 desc[UR24][R10.64], R0 ;  /* 0x000000000a007986 */ /* 0x0001e8000c101518 */
[----:B------:R0:W-:Y:S02]  /*1260*/  STG.E.U16 desc[UR24][R18.64], R7 ;  /* 0x0000000712007986 */ /* 0x0001e4000c101518 */
.L_x_3:
[----:B------:R-:W-:Y:S05]  /*1270*/  BSYNC.RECONVERGENT B0 ;  /* 0x0000000000007941 */ /* 0x000fea0003800200 */
.L_x_2:
[----:B------:R-:W-:Y:S01]  /*1280*/  BSSY.RECONVERGENT B0, `(.L_x_4) ;  /* 0x0000010000007945 */ /* 0x000fe20003800200 */
[----:B------:R-:W-:-:S03]  /*1290*/  F2FP.F16.F32.PACK_AB R12, RZ, R12 ;  /* 0x0000000cff0c723e */ /* 0x000fc600000000ff */
[----:B------:R-:W-:Y:S05]  /*12a0*/  @P2 BRA `(.L_x_5) ;  /* 0x0000000000342947 */ /* 0x000fea0003800000 */
[----:B0-----:R-:W-:Y:S01]  /*12b0*/  IADD3 R0, P0, PT, R17, UR10, RZ ;  /* 0x0000000a11007c10 */ /* 0x001fe2000ff1e0ff */
[----:B------:R-:W-:Y:S02]  /*12c0*/  HFMA2 R10, -RZ, RZ, 0, 1.1920928955078125e-07 ;  /* 0x00000002ff0a7431 */ /* 0x000fe400000001ff */
[----:B------:R-:W-:Y:S01]  /*12d0*/  IMAD.MOV.U32 R18, RZ, RZ, 0x2 ;  /* 0x00000002ff127424 */ /* 0x000fe200078e00ff */
[----:B------:R-:W-:Y:S02]  /*12e0*/  PRMT R7, R13, 0x7610, R7 ;  /* 0x000076100d077816 */ /* 0x000fe40000000007 */
[C---:B------:R-:W-:Y:S01]  /*12f0*/  LEA.HI.X.SX32 R3, R17.reuse, UR22, 0x1, P0 ;  /* 0x0000001611037c11 */ /* 0x040fe200080f0eff */
[----:B------:R-:W-:Y:S01]  /*1300*/  IMAD.WIDE R10, R17, R10, UR20 ;  /* 0x00000014110a7e25 */ /* 0x000fe2000f8e020a */
[----:B------:R-:W-:-:S04]  /*1310*/  LEA R2, P0, R0, UR6, 0x1 ;  /* 0x0000000600027c11 */ /* 0x000fc8000f8008ff */
[----:B------:R-:W-:Y:S02]  /*1320*/  LEA.HI.X R3, R0, UR7, R3, 0x1, P0 ;  /* 0x0000000700037c11 */ /* 0x000fe400080f0c03 */
[----:B------:R-:W-:Y:S01]  /*1330*/  PRMT R0, R12, 0x7610, R0 ;  /* 0x000076100c007816 */ /* 0x000fe20000000000 */
[----:B------:R-:W-:-:S04]  /*1340*/  IMAD.WIDE R12, R17, R18, UR8 ;  /* 0x00000008110c7e25 */ /* 0x000fc8000f8e0212 */
[----:B------:R1:W-:Y:S04]  /*1350*/  STG.E.U16 desc[UR24][R2.64], R0 ;  /* 0x0000000002007986 */ /* 0x0003e8000c101518 */
[----:B------:R1:W-:Y:S04]  /*1360*/  STG.E.U16 desc[UR24][R10.64], R7 ;  /* 0x000000070a007986 */ /* 0x0003e8000c101518 */
[----:B------:R1:W-:Y:S02]  /*1370*/  STG.E.U16 desc[UR24][R12.64], R16 ;  /* 0x000000100c007986 */ /* 0x0003e4000c101518 */
.L_x_5:
[----:B------:R-:W-:Y:S05]  /*1380*/  BSYNC.RECONVERGENT B0 ;  /* 0x0000000000007941 */ /* 0x000fea0003800200 */
.L_x_4:
[----:B------:R-:W-:Y:S01]  /*1390*/  BSSY.RECONVERGENT B0, `(.L_x_6) ;  /* 0x000000f000007945 */ /* 0x000fe20003800200 */
[----:B------:R-:W-:-:S03]  /*13a0*/  F2FP.F16.F32.PACK_AB R8, RZ, R8 ;  /* 0x00000008ff08723e */ /* 0x000fc600000000ff */
[----:B------:R-:W-:Y:S05]  /*13b0*/  @P1 BRA `(.L_x_7) ;  /* 0x0000000000301947 */ /* 0x000fea0003800000 */
[C---:B01----:R-:W-:Y:S01]  /*13c0*/  IADD3 R0, P0, PT, R6.reuse, UR10, RZ ;  /* 0x0000000a06007c10 */ /* 0x043fe2000ff1e0ff */
[----:B------:R-:W-:Y:S01]  /*13d0*/  HFMA2 R7, -RZ, RZ, 0, 1.1920928955078125e-07 ;  /* 0x00000002ff077431 */ /* 0x000fe200000001ff */
[----:B------:R-:W-:Y:S02]  /*13e0*/  MOV R9, 0x2 ;  /* 0x0000000200097802 */ /* 0x000fe40000000f00 */
[----:B------:R-:W-:Y:S02]  /*13f0*/  LEA.HI.X.SX32 R3, R6, UR22, 0x1, P0 ;  /* 0x0000001606037c11 */ /* 0x000fe400080f0eff */
[----:B------:R-:W-:-:S04]  /*1400*/  LEA R2, P0, R0, UR6, 0x1 ;  /* 0x0000000600027c11 */ /* 0x000fc8000f8008ff */
[----:B------:R-:W-:Y:S02]  /*1410*/  LEA.HI.X R3, R0, UR7, R3, 0x1, P0 ;  /* 0x0000000700037c11 */ /* 0x000fe400080f0c03 */
[----:B------:R-:W-:Y:S01]  /*1420*/  PRMT R0, R8, 0x7610, R0 ;  /* 0x0000761008007816 */ /* 0x000fe20000000000 */
[----:B------:R-:W-:-:S04]  /*1430*/  IMAD.WIDE R8, R6, R9, UR20 ;  /* 0x0000001406087e25 */ /* 0x000fc8000f8e0209 */
[----:B------:R-:W-:Y:S01]  /*1440*/  IMAD.WIDE R6, R6, R7, UR8 ;  /* 0x0000000806067e25 */ /* 0x000fe2000f8e0207 */
[----:B------:R2:W-:Y:S04]  /*1450*/  STG.E.U16 desc[UR24][R2.64], R0 ;  /* 0x0000000002007986 */ /* 0x0005e8000c101518 */
[----:B------:R2:W-:Y:S04]  /*1460*/  STG.E.U16 desc[UR24][R8.64], R15 ;  /* 0x0000000f08007986 */ /* 0x0005e8000c101518 */
[----:B------:R2:W-:Y:S02]  /*1470*/  STG.E.U16 desc[UR24][R6.64], R14 ;  /* 0x0000000e06007986 */ /* 0x0005e4000c101518 */
.L_x_7:
[----:B------:R-:W-:Y:S05]  /*1480*/  BSYNC.RECONVERGENT B0 ;  /* 0x0000000000007941 */ /* 0x000fea0003800200 */
.L_x_6:
[----:B------:R-:W-:-:S04]  /*1490*/  ULEA UR4, UR11, UR4, 0x2 ;  /* 0x000000040b047291 */ /* 0x000fc8000f8e10ff */
[----:B------:R-:W-:-:S09]  /*14a0*/  UISETP.GE.AND UP0, UPT, UR4, UR5, UPT ;  /* 0x000000050400728c */ /* 0x000fd2000bf06270 */
[----:B------:R-:W-:Y:S05]  /*14b0*/  BRA.U !UP0, `(.L_x_8) ;  /* 0xffffffed08787547 */ /* 0x000fea000b83ffff */
[----:B------:R-:W-:Y:S05]  /*14c0*/  EXIT ;  /* 0x000000000000794d */ /* 0x000fea0003800000 */
.L_x_9:
[----:B------:R-:W-:-:S00]  /*14d0*/  BRA `(.L_x_9) ;  /* 0xfffffffc00fc7947 */ /* 0x000fc0000383ffff */
[----:B------:R-:W-:-:S00]  /*14e0*/  NOP ;  /* 0x0000000000007918 */ /* 0x000fc00000000000 */
        /* <DEDUP_REMOVED lines=9> */
.L_x_80:


//--------------------- .text._Z25multi_tensor_apply_kernelI18TensorListMetadataILi5EE17LAMBStage1FunctorIN3c104HalfES4_fEJPfffffffEEvlPViT_T0_DpT1_ --------------------------
	.section	.text._Z25multi_tensor_apply_kernelI18TensorListMetadataILi5EE17LAMBStage1FunctorIN3c104HalfES4_fEJPfffffffEEvlPViT_T0_DpT1_,"ax",@progbits
	.align	128
        .global         _Z25multi_tensor_apply_kernelI18TensorListMetadataILi5EE17LAMBStage1FunctorIN3c104HalfES4_fEJPfffffffEEvlPViT_T0_DpT1_
        .type           _Z25multi_tensor_apply_kernelI18TensorListMetadataILi5EE17LAMBStage1FunctorIN3c104HalfES4_fEJPfffffffEEvlPViT_T0_DpT1_,@function
        .size           _Z25multi_tensor_apply_kernelI18TensorListMetadataILi5EE17LAMBStage1FunctorIN3c104HalfES4_fEJPfffffffEEvlPViT_T0_DpT1_,(.L_x_81 - _Z25multi_tensor_apply_kernelI18TensorListMetadataILi5EE17LAMBStage1FunctorIN3c104HalfES4_fEJPfffffffEEvlPViT_T0_DpT1_)
        .other          _Z25multi_tensor_apply_kernelI18TensorListMetadataILi5EE17LAMBStage1FunctorIN3c104HalfES4_fEJPfffffffEEvlPViT_T0_DpT1_,@"STO_CUDA_ENTRY STV_DEFAULT"
_Z25multi_tensor_apply_kernelI18TensorListMetadataILi5EE17LAMBStage1FunctorIN3c104HalfES4_fEJPfffffffEEvlPViT_T0_DpT1_:
.text._Z25multi_tensor_apply_kernelI18TensorListMetadataILi5EE17LAMBStage1FunctorIN3c104HalfES4_fEJPfffffffEEvlPViT_T0_DpT1_:
        /* <DEDUP_REMOVED lines=42> */
.L_x_18:
[----:B---3--:R-:W-:Y:S01]  /*02a0*/  IADD3 R24, PT, PT, R5, UR4, RZ ;  /* 0x0000000405187c10 */ /* 0x008fe2000fffe0ff */
[----:B------:R-:W-:Y:S01]  /*02b0*/  USHF.R.S32.HI UR22, URZ, 0x1f, UR10 ;  /* 0x0000001fff167899 */ /* 0x000fe2000801140a */
[----:B-1----:R-:W-:Y:S02]  /*02c0*/  IMAD.MOV.U32 R11, RZ, RZ, 0x2 ;  /* 0x00000002ff0b7424 */ /* 0x002fe400078e00ff */
[C---:B------:R-:W-:Y:S01]  /*02d0*/  ISETP.GE.AND P0, PT, R24.reuse, UR5, PT ;  /* 0x0000000518007c0c */ /* 0x040fe2000bf06270 */
[----:B0-----:R-:W-:-:S05]  /*02e0*/  VIADD R9, R24, UR11 ;  /* 0x0000000b18097c36 */ /* 0x001fca0008000000 */
[C---:B------:R-:W-:Y:S02]  /*02f0*/  ISETP.GE.AND P1, PT, R9.reuse, UR5, PT ;  /* 0x0000000509007c0c */ /* 0x040fe4000bf26270 */
[----:B------:R-:W-:-:S04]  /*0300*/  IADD3 R28, PT, PT, R9, UR11, RZ ;  /* 0x0000000b091c7c10 */ /* 0x000fc8000fffe0ff */
[----:B------:R-:W-:Y:S02]  /*0310*/  IADD3 R6, PT, PT, R28, UR11, RZ ;  /* 0x0000000b1c067c10 */ /* 0x000fe4000fffe0ff */
[----:B------:R-:W-:-:S04]  /*0320*/  @!P0 IADD3 R13, P2, PT, R24, UR10, RZ ;  /* 0x0000000a180d8c10 */ /* 0x000fc8000ff5e0ff */
[----:B------:R-:W-:Y:S02]  /*0330*/  @!P0 LEA.HI.X.SX32 R0, R24, UR22, 0x1, P2 ;  /* 0x0000001618008c11 */ /* 0x000fe400090f0eff */
[C---:B------:R-:W-:Y:S02]  /*0340*/  @!P0 SHF.L.U32 R12, R13.reuse, 0x1, RZ ;  /* 0x000000010d0c8819 */ /* 0x040fe400000006ff */
[----:B------:R-:W-:Y:S02]  /*0350*/  @!P0 SHF.L.U64.HI R13, R13, 0x1, R0 ;  /* 0x000000010d0d8819 */ /* 0x000fe40000010200 */
[----:B-1----:R-:W-:Y:S02]  /*0360*/  @!P0 IADD3 R16, P3, PT, R12, UR16, RZ ;  /* 0x000000100c108c10 */ /* 0x002fe4000ff7e0ff */
[----:B------:R-:W-:Y:S02]  /*0370*/  ISETP.GE.AND P2, PT, R28, UR5, PT ;  /* 0x000000051c007c0c */ /* 0x000fe4000bf46270 */
[----:B------:R-:W-:-:S02]  /*0380*/  @!P0 IADD3.X R17, PT, PT, R13, UR17, RZ, P3, !PT ;  /* 0x000000110d118c10 */ /* 0x000fc40009ffe4ff */
[C---:B------:R-:W-:Y:S02]  /*0390*/  @!P1 IADD3 R15, P4, PT, R9.reuse, UR10, RZ ;  /* 0x0000000a090f9c10 */ /* 0x040fe4000ff9e0ff */
[----:B------:R-:W-:Y:S01]  /*03a0*/  ISETP.GE.AND P3, PT, R6, UR5, PT ;  /* 0x0000000506007c0c */ /* 0x000fe2000bf66270 */
[----:B------:R0:W3:Y:S01]  /*03b0*/  @!P0 LDG.E.U16 R3, desc[UR24][R16.64] ;  /* 0x0000001810038981 */ /* 0x0000e2000c1e1500 */
[----:B------:R-:W-:Y:S01]  /*03c0*/  @!P1 LEA.HI.X.SX32 R2, R9, UR22, 0x1, P4 ;  /* 0x0000001609029c11 */ /* 0x000fe2000a0f0eff */
[----:B------:R-:W-:Y:S01]  /*03d0*/  @!P0 IMAD.WIDE R10, R24, R11, UR20 ;  /* 0x00000014180a8e25 */ /* 0x000fe2000f8e020b */
[C---:B------:R-:W-:Y:S02]  /*03e0*/  @!P1 SHF.L.U32 R14, R15.reuse, 0x1, RZ ;  /* 0x000000010f0e9819 */ /* 0x040fe400000006ff */
[----:B------:R-:W-:Y:S02]  /*03f0*/  @!P1 SHF.L.U64.HI R15, R15, 0x1, R2 ;  /* 0x000000010f0f9819 */ /* 0x000fe40000010202 */
[----:B------:R-:W-:Y:S01]  /*0400*/  @!P2 IADD3 R0, P5, PT, R28, UR10, RZ ;  /* 0x0000000a1c00ac10 */ /* 0x000fe2000ffbe0ff */
[----:B------:R1:W4:Y:S01]  /*0410*/  @!P0 LDG.E.U16 R2, desc[UR24][R10.64] ;  /* 0x000000180a028981 */ /* 0x000322000c1e1500 */
[----:B------:R-:W-:-:S02]  /*0420*/  @!P1 IADD3 R18, P4, PT, R14, UR16, RZ ;  /* 0x000000100e129c10 */ /* 0x000fc4000ff9e0ff */
[----:B------:R-:W-:Y:S02]  /*0430*/  @!P2 LEA.HI.X.SX32 R21, R28, UR22, 0x1, P5 ;  /* 0x000000161c15ac11 */ /* 0x000fe4000a8f0eff */
[C---:B0-----:R-:W-:Y:S02]  /*0440*/  @!P2 SHF.L.U32 R16, R0.reuse, 0x1, RZ ;  /* 0x000000010010a819 */ /* 0x041fe400000006ff */
[----:B------:R-:W-:Y:S02]  /*0450*/  @P1 PRMT R7, RZ, 0x7610, R7 ;  /* 0x00007610ff071816 */ /* 0x000fe40000000007 */
[----:B------:R-:W-:Y:S02]  /*0460*/  @!P1 IADD3.X R19, PT, PT, R15, UR17, RZ, P4, !PT ;  /* 0x000000110f139c10 */ /* 0x000fe4000a7fe4ff */
[----:B------:R-:W-:Y:S02]  /*0470*/  @!P2 SHF.L.U64.HI R17, R0, 0x1, R21 ;  /* 0x000000010011a819 */ /* 0x000fe40000010215 */
[----:B------:R-:W-:Y:S01]  /*0480*/  @!P2 IADD3 R20, P4, PT, R16, UR16, RZ ;  /* 0x000000101014ac10 */ /* 0x000fe2000ff9e0ff */
[----:B------:R0:W4:Y:S01]  /*0490*/  @!P1 LDG.E.U16 R7, desc[UR24][R18.64] ;  /* 0x0000001812079981 */ /* 0x000122000c1e1500 */
[----:B------:R-:W-:Y:S01]  /*04a0*/  @!P3 IADD3 R26, P5, PT, R6, UR10, RZ ;  /* 0x0000000a061abc10 */ /* 0x000fe2000ffbe0ff */
[----:B------:R-:W-:Y:S01]  /*04b0*/  IMAD.MOV.U32 R25, RZ, RZ, 0x2 ;  /* 0x00000002ff197424 */ /* 0x000fe200078e00ff */
[----:B-1----:R-:W-:-:S02]  /*04c0*/  @P2 PRMT R11, RZ, 0x7610, R11 ;  /* 0x00007610ff0b2816 */ /* 0x002fc4000000000b */
[----:B------:R-:W-:Y:S02]  /*04d0*/  @!P2 IADD3.X R21, PT, PT, R17, UR17, RZ, P4, !PT ;  /* 0x000000111115ac10 */ /* 0x000fe4000a7fe4ff */
[----:B------:R-:W-:Y:S02]  /*04e0*/  @!P3 LEA.HI.X.SX32 R23, R6, UR22, 0x1, P5 ;  /* 0x000000160617bc11 */ /* 0x000fe4000a8f0eff */
[----:B0-----:R-:W-:Y:S01]  /*04f0*/  @!P3 SHF.L.U32 R18, R26, 0x1, RZ ;  /* 0x000000011a12b819 */ /* 0x001fe200000006ff */
[----:B------:R-:W-:Y:S01]  /*0500*/  @!P0 IMAD.WIDE R24, R24, R25, UR8 ;  /* 0x0000000818188e25 */ /* 0x000fe2000f8e0219 */
[----:B------:R-:W-:Y:S01]  /*0510*/  @!P3 SHF.L.U64.HI R26, R26, 0x1, R23 ;  /* 0x000000011a1ab819 */ /* 0x000fe20000010217 */
[----:B------:R-:W4:Y:S01]  /*0520*/  @!P2 LDG.E.U16 R11, desc[UR24][R20.64] ;  /* 0x00000018140ba981 */ /* 0x000f22000c1e1500 */
[----:B------:R-:W-:Y:S02]  /*0530*/  @!P3 IADD3 R22, P4, PT, R18, UR16, RZ ;  /* 0x000000101216bc10 */ /* 0x000fe4000ff9e0ff */
[----:B------:R-:W-:Y:S01]  /*0540*/  @P3 PRMT R19, RZ, 0x7610, R19 ;  /* 0x00007610ff133816 */ /* 0x000fe20000000013 */
[----:B------:R0:W4:Y:S01]  /*0550*/  @!P0 LDG.E.U16 R0, desc[UR24][R24.64] ;  /* 0x0000001818008981 */ /* 0x000122000c1e1500 */
[----:B------:R-:W-:Y:S01]  /*0560*/  @!P3 IADD3.X R23, PT, PT, R26, UR17, RZ, P4, !PT ;  /* 0x000000111a17bc10 */ /* 0x000fe2000a7fe4ff */
[----:B------:R-:W-:-:S02]  /*0570*/  HFMA2 R27, -RZ, RZ, 0, 1.1920928955078125e-07 ;  /* 0x00000002ff1b7431 */ /* 0x000fc400000001ff */
[----:B------:R-:W-:Y:S02]  /*0580*/  IMAD.MOV.U32 R10, RZ, RZ, 0x2 ;  /* 0x00000002ff0a7424 */ /* 0x000fe400078e00ff */
[----:B------:R1:W4:Y:S01]  /*0590*/  @!P3 LDG.E.U16 R19, desc[UR24][R22.64] ;  /* 0x000000181613b981 */ /* 0x000322000c1e1500 */
[----:B------:R-:W-:Y:S02]  /*05a0*/  @P1 PRMT R8, RZ, 0x7610, R8 ;  /* 0x00007610ff081816 */ /* 0x000fe40000000008 */
[----:B0-----:R-:W-:Y:S01]  /*05b0*/  @P1 PRMT R25, RZ, 0x7610, R25 ;  /* 0x00007610ff191816 */ /* 0x001fe20000000019 */
[----:B------:R-:W-:-:S04]  /*05c0*/  @!P1 IMAD.WIDE R20, R9, R10, UR20 ;  /* 0x0000001409149e25 */ /* 0x000fc8000f8e020a */
[----:B-1----:R-:W-:Y:S01]  /*05d0*/  @!P1 IMAD.WIDE R22, R9, R27, UR8 ;  /* 0x0000000809169e25 */ /* 0x002fe2000f8e021b */
[----:B------:R0:W4:Y:S01]  /*05e0*/  @!P1 LDG.E.U16 R8, desc[UR24][R20.64] ;  /* 0x0000001814089981 */ /* 0x000122000c1e1500 */
[----:B------:R-:W-:-:S03]  /*05f0*/  @P2 PRMT R9, RZ, 0x7610, R9 ;  /* 0x00007610ff092816 */ /* 0x000fc60000000009 */
[----:B------:R1:W4:Y:S01]  /*0600*/  @!P1 LDG.E.U16 R25, desc[UR24][R22.64] ;  /* 0x0000001816199981 */ /* 0x000322000c1e1500 */
[----:B------:R-:W-:Y:S02]  /*0610*/  MOV R29, 0x2 ;  /* 0x00000002001d7802 */ /* 0x000fe40000000f00 */
[----:B------:R-:W-:Y:S01]  /*0620*/  @P2 PRMT R24, RZ, 0x7610, R24 ;  /* 0x00007610ff182816 */ /* 0x000fe20000000018 */
[----:B0-----:R-:W-:-:S04]  /*0630*/  @!P2 IMAD.WIDE R20, R28, R27, UR20 ;  /* 0x000000141c14ae25 */ /* 0x001fc8000f8e021b */
[----:B------:R-:W-:Y:S01]  /*0640*/  @!P2 IMAD.WIDE R28, R28, R29, UR8 ;  /* 0x000000081c1cae25 */ /* 0x000fe2000f8e021d */
[----:B------:R0:W4:Y:S01]  /*0650*/  @!P2 LDG.E.U16 R9, desc[UR24][R20.64] ;  /* 0x000000181409a981 */ /* 0x000122000c1e1500 */
[----:B------:R-:W-:-:S03]  /*0660*/  @P3 PRMT R10, RZ, 0x7610, R10 ;  /* 0x00007610ff0a3816 */ /* 0x000fc6000000000a */
[----:B------:R2:W4:Y:S01]  /*0670*/  @!P2 LDG.E.U16 R24, desc[UR24][R28.64] ;  /* 0x000000181c18a981 */ /* 0x000522000c1e1500 */
[----:B-1----:R-:W-:Y:S02]  /*0680*/  IMAD.MOV.U32 R23, RZ, RZ, 0x2 ;  /* 0x00000002ff177424 */ /* 0x002fe400078e00ff */
        /* <DEDUP_REMOVED lines=21> */
[----:B--2---:R-:W-:-:S05]  /*07e0*/  MOV R13, UR27 ;  /* 0x0000001b000d7c02 */ /* 0x004fca0008000f00 */
        /* <DEDUP_REMOVED lines=136> */
[----:B------:R-:W-:Y:S01]  /*1070*/  IADD3 R10, PT, PT, R5, UR4, RZ ;  /* 0x00000004050a7c10 */ /* 0x000fe2000fffe0ff */
[----:B------:R-:W-:Y:S01]  /*1080*/  IMAD.MOV.U32 R25, RZ, RZ, 0x2 ;  /* 0x00000002ff197424 */ /* 0x000fe200078e00ff */
[----:B------:R-:W-:Y:S02]  /*1090*/  F2FP.F16.F32.PACK_AB R23, RZ, R3 ;  /* 0x00000003ff17723e */ /* 0x000fe400000000ff */
[C---:B------:R-:W-:Y:S02]  /*10a0*/  IADD3 R11, P0, PT, R10.reuse, UR10, RZ ;  /* 0x0000000a0a0b7c10 */ /* 0x040fe4000ff1e0ff */
[----:B------:R-:W-:Y:S01]  /*10b0*/  PRMT R24, R9, 0x7610, R24 ;  /* 0x0000761009187816 */ /* 0x000fe20000000018 */
[----:B------:R-:W-:Y:S01]  /*10c0*/  HADD2.F32 R23, -RZ, R23.H0_H0 ;  /* 0x20000017ff177230 */ /* 0x000fe20000004100 */
[----:B------:R-:W-:Y:S02]  /*10d0*/  LEA.HI.X.SX32 R22, R10, UR22, 0x1, P0 ;  /* 0x000000160a167c11 */ /* 0x000fe400080f0eff */
[----:B------:R-:W-:-:S04]  /*10e0*/  LEA R2, P0, R11, UR6, 0x2 ;  /* 0x000000060b027c11 */ /* 0x000fc8000f8010ff */
[--C-:B------:R-:W-:Y:S02]  /*10f0*/  LEA.HI.X R3, R11, UR7, R22.reuse, 0x2, P0 ;  /* 0x000000070b037c11 */ /* 0x100fe400080f1416 */
[----:B------:R-:W-:Y:S02]  /*1100*/  MOV R11, 0x2 ;  /* 0x00000002000b7802 */ /* 0x000fe40000000f00 */
[----:B------:R-:W-:Y:S01]  /*1110*/  PRMT R22, R8, 0x7610, R22 ;  /* 0x0000761008167816 */ /* 0x000fe20000000016 */
[C---:B------:R-:W-:Y:S01]  /*1120*/  IMAD.WIDE R8, R10.reuse, R25, UR20 ;  /* 0x000000140a087e25 */ /* 0x040fe2000f8e0219 */
[----:B------:R0:W-:Y:S03]  /*1130*/  STG.E desc[UR24][R2.64], R23 ;  /* 0x0000001702007986 */ /* 0x0001e6000c101918 */
[----:B------:R-:W-:Y:S01]  /*1140*/  IMAD.WIDE R10, R10, R11, UR8 ;  /* 0x000000080a0a7e25 */ /* 0x000fe2000f8e020b */
[----:B------:R0:W-:Y:S04]  /*1150*/  STG.E.U16 desc[UR24][R8.64], R22 ;  /* 0x0000001608007986 */ /* 0x0001e8000c101518 */
[----:B------:R0:W-:Y:S02]  /*1160*/  STG.E.U16 desc[UR24][R10.64], R24 ;  /* 0x000000180a007986 */ /* 0x0001e4000c101518 */
.L_x_11:
[----:B------:R-:W-:Y:S05]  /*1170*/  BSYNC.RECONVERGENT B0 ;  /* 0x0000000000007941 */ /* 0x000fea0003800200 */
.L_x_10:
[----:B------:R-:W-:Y:S01]  /*1180*/  BSSY.RECONVERGENT B0, `(.L_x_12) ;  /* 0x0000010000007945 */ /* 0x000fe20003800200 */
[----:B0-----:R-:W-:Y:S01]  /*1190*/  FFMA.FTZ R10, R4, R18, R21 ;  /* 0x00000012040a7223 */ /* 0x001fe20000010015 */
[----:B------:R-:W-:Y:S02]  /*11a0*/  F2FP.F16.F32.PACK_AB R11, RZ, R20 ;  /* 0x00000014ff0b723e */ /* 0x000fe400000000ff */
[----:B------:R-:W-:Y:S05]  /*11b0*/  @P3 BRA `(.L_x_13) ;  /* 0x0000000000303947 */ /* 0x000fea0003800000 */
[C---:B------:R-:W-:Y:S01]  /*11c0*/  IADD3 R3, P0, PT, R19.reuse, UR10, RZ ;  /* 0x0000000a13037c10 */ /* 0x040fe2000ff1e0ff */
[----:B------:R-:W-:Y:S01]  /*11d0*/  HFMA2 R18, -RZ, RZ, 0, 1.1920928955078125e-07 ;  /* 0x00000002ff127431 */ /* 0x000fe200000001ff */
[----:B------:R-:W-:Y:S01]  /*11e0*/  MOV R20, 0x2 ;  /* 0x0000000200147802 */ /* 0x000fe20000000f00 */
[----:B------:R-:W-:Y:S01]  /*11f0*/  HADD2.F32 R11, -RZ, R11.H0_H0 ;  /* 0x2000000bff0b7230 */ /* 0x000fe20000004100 */
[----:B------:R-:W-:Y:S02]  /*1200*/  LEA.HI.X.SX32 R8, R19, UR22, 0x1, P0 ;  /* 0x0000001613087c11 */ /* 0x000fe400080f0eff */
[----:B------:R-:W-:-:S04]  /*1210*/  LEA R2, P0, R3, UR6, 0x2 ;  /* 0x0000000603027c11 */ /* 0x000fc8000f8010ff */
[----:B------:R-:W-:Y:S01]  /*1220*/  LEA.HI.X R3, R3, UR7, R8, 0x2, P0 ;  /* 0x0000000703037c11 */ /* 0x000fe200080f1408 */
[----:B------:R-:W-:-:S04]  /*1230*/  IMAD.WIDE R8, R19, R18, UR20 ;  /* 0x0000001413087e25 */ /* 0x000fc8000f8e0212 */
[----:B------:R-:W-:Y:S01]  /*1240*/  IMAD.WIDE R18, R19, R20, UR8 ;  /* 0x0000000813127e25 */ /* 0x000fe2000f8e0214 */
[----:B------:R0:W-:Y:S04]  /*1250*/  STG.E desc[UR24][R2.64], R11 ;  /* 0x0000000b02007986 */ /* 0x0001e8000c101918 */
[----:B------:R0:W-:Y:S04]  /*1260*/  STG.E.U16 desc[UR24][R8.64], R0 ;  /* 0x0000000008007986 */ /* 0x0001e8000c101518 */
[----:B------:R0:W-:Y:S02]  /*1270*/  STG.E.U16 desc[UR24][R18.64], R7 ;  /* 0x0000000712007986 */ /* 0x0001e4000c101518 */
.L_x_13:
[----:B------:R-:W-:Y:S05]  /*1280*/  BSYNC.RECONVERGENT B0 ;  /* 0x0000000000007941 */ /* 0x000fea0003800200 */
.L_x_12:
[----:B------:R-:W-:Y:S01]  /*1290*/  BSSY.RECONVERGENT B0, `(.L_x_14) ;  /* 0x0000010000007945 */ /* 0x000fe20003800200 */
[----:B0-----:R-:W-:-:S03]  /*12a0*/  F2FP.F16.F32.PACK_AB R7, RZ, R12 ;  /* 0x0000000cff07723e */ /* 0x001fc600000000ff */
[----:B------:R-:W-:Y:S05]  /*12b0*/  @P2 BRA `(.L_x_15) ;  /* 0x0000000000342947 */ /* 0x000fea0003800000 */
[C---:B------:R-:W-:Y:S01]  /*12c0*/  IADD3 R0, P0, PT, R17.reuse, UR10, RZ ;  /* 0x0000000a11007c10 */ /* 0x040fe2000ff1e0ff */
[----:B------:R-:W-:Y:S02]  /*12d0*/  IMAD.MOV.U32 R8, RZ, RZ, 0x2 ;  /* 0x00000002ff087424 */ /* 0x000fe400078e00ff */
[----:B------:R-:W-:Y:S02]  /*12e0*/  HFMA2 R12, -RZ, RZ, 0, 1.1920928955078125e-07 ;  /* 0x00000002ff0c7431 */ /* 0x000fe400000001ff */
[----:B------:R-:W-:Y:S01]  /*12f0*/  HADD2.F32 R7, -RZ, R7.H0_H0 ;  /* 0x20000007ff077230 */ /* 0x000fe20000004100 */
[C---:B------:R-:W-:Y:S01]  /*1300*/  LEA.HI.X.SX32 R3, R17.reuse, UR22, 0x1, P0 ;  /* 0x0000001611037c11 */ /* 0x040fe200080f0eff */
[----:B------:R-:W-:Y:S01]  /*1310*/  IMAD.WIDE R8, R17, R8, UR20 ;  /* 0x0000001411087e25 */ /* 0x000fe2000f8e0208 */
[----:B------:R-:W-:-:S04]  /*1320*/  LEA R2, P0, R0, UR6, 0x2 ;  /* 0x0000000600027c11 */ /* 0x000fc8000f8010ff */
[----:B------:R-:W-:Y:S02]  /*1330*/  LEA.HI.X R3, R0, UR7, R3, 0x2, P0 ;  /* 0x0000000700037c11 */ /* 0x000fe400080f1403 */
[----:B------:R-:W-:Y:S01]  /*1340*/  PRMT R0, R13, 0x7610, R0 ;  /* 0x000076100d007816 */ /* 0x000fe20000000000 */
[----:B------:R-:W-:Y:S02]  /*1350*/  IMAD.WIDE R12, R17, R12, UR8 ;  /* 0x00000008110c7e25 */ /* 0x000fe4000f8e020c */
[----:B------:R0:W-:Y:S04]  /*1360*/  STG.E desc[UR24][R2.64], R7 ;  /* 0x0000000702007986 */ /* 0x0001e8000c101918 */
[----:B------:R0:W-:Y:S04]  /*1370*/  STG.E.U16 desc[UR24][R8.64], R0 ;  /* 0x0000000008007986 */ /* 0x0001e8000c101518 */
[----:B------:R0:W-:Y:S02]  /*1380*/  STG.E.U16 desc[UR24][R12.64], R16 ;  /* 0x000000100c007986 */ /* 0x0001e4000c101518 */
.L_x_15:
[----:B------:R-:W-:Y:S05]  /*1390*/  BSYNC.RECONVERGENT B0 ;  /* 0x0000000000007941 */ /* 0x000fea0003800200 */
.L_x_14:
[----:B------:R-:W-:Y:S01]  /*13a0*/  BSSY.RECONVERGENT B0, `(.L_x_16) ;  /* 0x000000f000007945 */ /* 0x000fe20003800200 */
[----:B------:R-:W-:-:S03]  /*13b0*/  F2FP.F16.F32.PACK_AB R10, RZ, R10 ;  /* 0x0000000aff0a723e */ /* 0x000fc600000000ff */
[----:B------:R-:W-:Y:S05]  /*13c0*/  @P1 BRA `(.L_x_17) ;  /* 0x0000000000301947 */ /* 0x000fea0003800000 */
[C---:B0-----:R-:W-:Y:S01]  /*13d0*/  IADD3 R0, P0, PT, R6.reuse, UR10, RZ ;  /* 0x0000000a06007c10 */ /* 0x041fe2000ff1e0ff */
[----:B------:R-:W-:Y:S01]  /*13e0*/  HFMA2 R7, -RZ, RZ, 0, 1.1920928955078125e-07 ;  /* 0x00000002ff077431 */ /* 0x000fe200000001ff */
[----:B------:R-:W-:Y:S01]  /*13f0*/  MOV R9, 0x2 ;  /* 0x0000000200097802 */ /* 0x000fe20000000f00 */
[----:B------:R-:W-:Y:S01]  /*1400*/  HADD2.F32 R11, -RZ, R10.H0_H0 ;  /* 0x2000000aff0b7230 */ /* 0x000fe20000004100 */
[----:B------:R-:W-:Y:S02]  /*1410*/  LEA.HI.X.SX32 R3, R6, UR22, 0x1, P0 ;  /* 0x0000001606037c11 */ /* 0x000fe400080f0eff */
[----:B------:R-:W-:Y:S01]  /*1420*/  LEA R2, P0, R0, UR6, 0x2 ;  /* 0x0000000600027c11 */ /* 0x000fe2000f8010ff */
[----:B------:R-:W-:-:S03]  /*1430*/  IMAD.WIDE R8, R6, R9, UR20 ;  /* 0x0000001406087e25 */ /* 0x000fc6000f8e0209 */
[----:B------:R-:W-:Y:S01]  /*1440*/  LEA.HI.X R3, R0, UR7, R3, 0x2, P0 ;  /* 0x0000000700037c11 */ /* 0x000fe200080f1403 */
[----:B------:R-:W-:-:S04]  /*1450*/  IMAD.WIDE R6, R6, R7, UR8 ;  /* 0x0000000806067e25 */ /* 0x000fc8000f8e0207 */
[----:B------:R1:W-:Y:S04]  /*1460*/  STG.E desc[UR24][R2.64], R11 ;  /* 0x0000000b02007986 */ /* 0x0003e8000c101918 */
[----:B------:R1:W-:Y:S04]  /*1470*/  STG.E.U16 desc[UR24][R8.64], R15 ;  /* 0x0000000f08007986 */ /* 0x0003e8000c101518 */
[----:B------:R1:W-:Y:S02]  /*1480*/  STG.E.U16 desc[UR24][R6.64], R14 ;  /* 0x0000000e06007986 */ /* 0x0003e4000c101518 */
.L_x_17:
[----:B------:R-:W-:Y:S05]  /*1490*/  BSYNC.RECONVERGENT B0 ;  /* 0x0000000000007941 */ /* 0x000fea0003800200 */
.L_x_16:
[----:B------:R-:W-:-:S04]  /*14a0*/  ULEA UR4, UR11, UR4, 0x2 ;  /* 0x000000040b047291 */ /* 0x000fc8000f8e10ff */
[----:B------:R-:W-:-:S09]  /*14b0*/  UISETP.GE.AND UP0, UPT, UR4, UR5, UPT ;  /* 0x000000050400728c */ /* 0x000fd2000bf06270 */
[----:B------:R-:W-:Y:S05]  /*14c0*/  BRA.U !UP0, `(.L_x_18) ;  /* 0xffffffed08747547 */ /* 0x000fea000b83ffff */
[----:B------:R-:W-:Y:S05]  /*14d0*/  EXIT ;  /* 0x000000000000794d */ /* 0x000fea0003800000 */
.L_x_19:
        /* <DEDUP_REMOVED lines=10> */
.L_x_81:


//--------------------- .text._Z25multi_tensor_apply_kernelI18TensorListMetadataILi5EE17LAMBStage1FunctorIN3c104HalfEfS4_EJPfffffffEEvlPViT_T0_DpT1_ --------------------------
	.section	.text._Z25multi_tensor_apply_kernelI18TensorListMetadataILi5EE17LAMBStage1FunctorIN3c104HalfEfS4_EJPfffffffEEvlPViT_T0_DpT1_,"ax",@progbits
	.align	128
        .global         _Z25multi_tensor_apply_kernelI18TensorListMetadataILi5EE17LAMBStage1FunctorIN3c104HalfEfS4_EJPfffffffEEvlPViT_T0_DpT1_
        .type           _Z25multi_tensor_apply_kernelI18TensorListMetadataILi5EE17LAMBStage1FunctorIN3c104HalfEfS4_EJPfffffffEEvlPViT_T0_DpT1_,@function
        .size           _Z25multi_tensor_apply_kernelI18TensorListMetadataILi5EE17LAMBStage1FunctorIN3c104HalfEfS4_EJPfffffffEEvlPViT_T0_DpT1_,(.L_x_82 - _Z25multi_tensor_apply_kernelI18TensorListMetadataILi5EE17LAMBStage1FunctorIN3c104HalfEfS4_EJPfffffffEEvlPViT_T0_DpT1_)
        .other          _Z25multi_tensor_apply_kernelI18TensorListMetadataILi5EE17LAMBStage1FunctorIN3c104HalfEfS4_EJPfffffffEEvlPViT_T0_DpT1_,@"STO_CUDA_ENTRY STV_DEFAULT"
_Z25multi_tensor_apply_kernelI18TensorListMetadataILi5EE17LAMBStage1FunctorIN3c104HalfEfS4_EJPfffffffEEvlPViT_T0_DpT1_:
.text._Z25multi_tensor_apply_kernelI18TensorListMetadataILi5EE17LAMBStage1FunctorIN3c104HalfEfS4_EJPfffffffEEvlPViT_T0_DpT1_:
[----:B------:R-:W-:Y:S08]  /*0000*/  LDC R1, c[0x0][0x37c] ;  /* 0x0000df00ff017b82 */ /* 0x000ff00000000800 */
[----:B------:R-:W0:Y:S01]  /*0010*/  S2UR UR4, SR_CTAID.X ;  /* 0x00000000000479c3 */ /* 0x000e220000002500 */
[----:B------:R-:W-:-:S07]  /*0020*/  UMOV UR6, 0x10 ;  /* 0x0000001000067882 */ /* 0x000fce0000000000 */
[----:B------:R-:W1:Y:S08]  /*0030*/  LDC R6, c[0x0][0x380] ;  /* 0x0000e000ff067b82 */ /* 0x000e700000000800 */
[----:B------:R-:W2:Y:S01]  /*0040*/  LDC R3, c[0x0][0xf70] ;  /* 0x0003dc00ff037b82 */ /* 0x000ea20000000800 */
[----:B0-----:R-:W0:Y:S07]  /*0050*/  LDCU.U8 UR7, c[0x0][UR4+0x930] ;  /* 0x00012600040777ac */ /* 0x001e2e0008000000 */
[----:B------:R-:W3:Y:S01]  /*0060*/  LDC.64 R18, c[0x0][0xf80] ;  /* 0x0003e000ff127b82 */ /* 0x000ee20000000a00 */
[----:B------:R-:W-:-:S04]  /*0070*/  UIADD3 UR5, UPT, UPT, UR4, 0x10, URZ ;  /* 0x0000001004057890 */ /* 0x000fc8000fffe0ff */
[----:B------:R-:W-:Y:S02]  /*0080*/  UIMAD UR4, UR4, 0x3, UR5 ;  /* 0x00000003040478a4 */ /* 0x000fe4000f8e0205 */
[----:B0-----:R-:W-:-:S10]  /*0090*/  ULEA UR6, UR7, UR6, 0x3 ;  /* 0x0000000607067291 */ /* 0x001fd4000f8e18ff */
[----:B------:R-:W1:Y:S02]  /*00a0*/  LDCU UR4, c[0x0][UR4+0xa60] ;  /* 0x00014c00040477ac */ /* 0x000e640008000800 */
[----:B------:R-:W0:Y:S01]  /*00b0*/  LDCU UR5, c[0x0][UR6+0x830] ;  /* 0x00010600060577ac */ /* 0x000e220008000800 */
[----:B-1----:R-:W-:-:S05]  /*00c0*/  IMAD R0, R6, UR4, RZ ;  /* 0x0000000406007c24 */ /* 0x002fca000f8e02ff */
[----:B0-----:R-:W-:-:S04]  /*00d0*/  IADD3 R21, PT, PT, -R0, UR5, RZ ;  /* 0x0000000500157c10 */ /* 0x001fc8000fffe1ff */
[----:B------:R-:W-:-:S04]  /*00e0*/  VIMNMX R2, PT, PT, R21, R6, PT ;  /* 0x0000000615027248 */ /* 0x000fc80003fe0100 */
[----:B------:R-:W-:-:S13]  /*00f0*/  ISETP.GE.AND P0, PT, R2, 0x1, PT ;  /* 0x000000010200780c */ /* 0x000fda0003f06270 */
[----:B--23--:R-:W-:Y:S05]  /*0100*/  @!P0 EXIT ;  /* 0x000000000000894d */ /* 0x00cfea0003800000 */
[----:B------:R-:W0:Y:S01]  /*0110*/  LDCU.64 UR14, c[0x0][0x358] ;  /* 0x00006b00ff0e77ac */ /* 0x000e220008000a00 */
[----:B------:R-:W-:Y:S01]  /*0120*/  VIADD R3, R3, UR7 ;  /* 0x0000000703037c36 */ /* 0x000fe20008000000 */
[----:B------:R-:W1:Y:S03]  /*0130*/  LDCU.64 UR4, c[0x0][UR6+0x560] ;  /* 0x0000ac00060477ac */ /* 0x000e660008000a00 */
[----:B------:R-:W-:Y:S01]  /*0140*/  IMAD.WIDE R18, R3, 0x4, R18 ;  /* 0x0000000403127825 */ /* 0x000fe200078e0212 */
[----:B------:R-:W2:Y:S01]  /*0150*/  S2R R20, SR_TID.X ;  /* 0x0000000000147919 */ /* 0x000ea20000002100 */
[----:B------:R-:W3:Y:S02]  /*0160*/  LDCU.64 UR12, c[0x0][UR6+0x650] ;  /* 0x0000ca00060c77ac */ /* 0x000ee40008000a00 */
[----:B------:R-:W-:Y:S01]  /*0170*/  IMAD.SHL.U32 R4, R0, 0x4, RZ ;  /* 0x0000000400047824 */ /* 0x000fe200078e00ff */
[----:B------:R-:W4:Y:S01]  /*0180*/  LDCU.64 UR8, c[0x0][UR6+0x380] ;  /* 0x00007000060877ac */ /* 0x000f220008000a00 */
[----:B------:R-:W2:Y:S01]  /*0190*/  LDCU.64 UR10, c[0x0][UR6+0x470] ;  /* 0x00008e00060a77ac */ /* 0x000ea20008000a00 */
[----:B0-----:R0:W5:Y:S01]  /*01a0*/  LDG.E R18, desc[UR14][R18.64] ;  /* 0x0000000e12127981 */ /* 0x001162000c1e1900 */
[----:B------:R-:W-:Y:S01]  /*01b0*/  SHF.R.S32.HI R3, RZ, 0x1f, R0 ;  /* 0x0000001fff037819 */ /* 0x000fe20000011400 */
[----:B------:R-:W0:Y:S01]  /*01c0*/  LDCU.64 UR6, c[0x0][UR6+0x740] ;  /* 0x0000e800060677ac */ /* 0x000e220008000a00 */
[----:B------:R-:W-:-:S02]  /*01d0*/  VIMNMX.U32 R21, PT, PT, R21, R6, PT ;  /* 0x0000000615157248 */ /* 0x000fc40003fe0000 */
[----:B-1----:R-:W-:Y:S01]  /*01e0*/  IADD3 R2, P0, PT, R4, UR4, RZ ;  /* 0x0000000404027c10 */ /* 0x002fe2000ff1e0ff */
[----:B------:R-:W1:Y:S01]  /*01f0*/  LDCU UR16, c[0x0][0x360] ;  /* 0x00006c00ff1077ac */ /* 0x000e620008000800 */
[----:B------:R-:W-:Y:S02]  /*0200*/  SHF.L.U64.HI R5, R0, 0x2, R3 ;  /* 0x0000000200057819 */ /* 0x000fe40000010203 */
[----:B---3--:R-:W-:Y:S01]  /*0210*/  IADD3 R4, P1, PT, R4, UR12, RZ ;  /* 0x0000000c04047c10 */ /* 0x008fe2000ff3e0ff */
[----:B------:R-:W3:Y:S01]  /*0220*/  LDCU.128 UR20, c[0x0][0xf90] ;  /* 0x0001f200ff1477ac */ /* 0x000ee20008000c00 */
[C---:B------:R-:W-:Y:S02]  /*0230*/  IADD3.X R3, PT, PT, R5.reuse, UR5, RZ, P0, !PT ;  /* 0x0000000505037c10 */ /* 0x040fe400087fe4ff */
[----:B------:R-:W-:Y:S01]  /*0240*/  IADD3.X R5, PT, PT, R5, UR13, RZ, P1, !PT ;  /* 0x0000000d05057c10 */ /* 0x000fe20008ffe4ff */
[----:B----4-:R-:W-:-:S08]  /*0250*/  UMOV UR4, URZ ;  /* 0x000000ff00047c82 */ /* 0x010fd00008000000 */
.L_x_28:
[----:B--2---:R-:W-:Y:S02]  /*0260*/  IADD3 R15, PT, PT, R20, UR4, RZ ;  /* 0x00000004140f7c10 */ /* 0x004fe4000fffe0ff */
[----:B0-----:R-:W-:Y:S02]  /*0270*/  SHF.R.S32.HI R16, RZ, 0x1f, R0 ;  /* 0x0000001fff107819 */ /* 0x001fe40000011400 */
[C---:B------:R-:W-:Y:S01]  /*0280*/  ISETP.GE.AND P0, PT, R15.reuse, R21, PT ;  /* 0x000000150f00720c */ /* 0x040fe20003f06270 */
[----:B-1----:R-:W-:-:S05]  /*0290*/  VIADD R17, R15, UR16 ;  /* 0x000000100f117c36 */ /* 0x002fca0008000000 */
[----:B------:R-:W-:-:S07]  /*02a0*/  ISETP.GE.AND P1, PT, R17, R21, PT ;  /* 0x000000151100720c */ /* 0x000fce0003f26270 */
[----:B------:R-:W-:-:S04]  /*02b0*/  @!P0 IADD3 R22, P2, PT, R0, R15, RZ ;  /* 0x0000000f00168210 */ /* 0x000fc80007f5e0ff */
[----:B------:R-:W-:Y:S02]  /*02c0*/  @!P0 LEA.HI.X.SX32 R25, R15, R16, 0x1, P2 ;  /* 0x000000100f198211 */ /* 0x000fe400010f0eff */
[----:B------:R-:W-:-:S04]  /*02d0*/  @!P0 LEA R34, P2, R22, UR8, 0x1 ;  /* 0x0000000816228c11 */ /* 0x000fc8000f8408ff */
[----:B------:R-:W-:Y:S02]  /*02e0*/  @!P0 LEA.HI.X R35, R22, UR9, R25, 0x1, P2 ;  /* 0x0000000916238c11 */ /* 0x000fe400090f0c19 */
[----:B------:R-:W-:Y:S02]  /*02f0*/  @!P1 IADD3 R6, P2, PT, R0, R17, RZ ;  /* 0x0000001100069210 */ /* 0x000fe40007f5e0ff */
[----:B------:R-:W-:Y:S01]  /*0300*/  @P1 PRMT R30, RZ, 0x7610, R30 ;  /* 0x00007610ff1e1816 */ /* 0x000fe2000000001e */
[----:B------:R-:W2:Y:S01]  /*0310*/  @!P0 LDG.E.U16 R34, desc[UR14][R34.64] ;  /* 0x0000000e22228981 */ /* 0x000ea2000c1e1500 */
[----:B------:R-:W-:Y:S01]  /*0320*/  @!P1 LEA.HI.X.SX32 R7, R17, R16, 0x1, P2 ;  /* 0x0000001011079211 */ /* 0x000fe200010f0eff */
[----:B------:R-:W-:Y:S01]  /*0330*/  @!P0 IMAD.WIDE R8, R15, 0x4, R4 ;  /* 0x000000040f088825 */ /* 0x000fe200078e0204 */
[----:B------:R-:W-:-:S04]  /*0340*/  @!P1 LEA R10, P2, R6, UR8, 0x1 ;  /* 0x00000008060a9c11 */ /* 0x000fc8000f8408ff */
[----:B------:R-:W-:Y:S01]  /*0350*/  @!P1 LEA.HI.X R11, R6, UR9, R7, 0x1, P2 ;  /* 0x00000009060b9c11 */ /* 0x000fe200090f0c07 */
[----:B------:R-:W4:Y:S01]  /*0360*/  @!P0 LDG.E R28, desc[UR14][R8.64] ;  /* 0x0000000e081c8981 */ /* 0x000f22000c1e1900 */
[----:B------:R-:W-:-:S03]  /*0370*/  @P1 MOV R26, RZ ;  /* 0x000000ff001a1202 */ /* 0x000fc60000000f00 */
[----:B------:R1:W4:Y:S01]  /*0380*/  @!P1 LDG.E.U16 R30, desc[UR14][R10.64] ;  /* 0x0000000e0a1e9981 */ /* 0x000322000c1e1500 */
[----:B------:R-:W-:-:S05]  /*0390*/  @!P1 IMAD.WIDE R32, R17, 0x4, R4 ;  /* 0x0000000411209825 */ /* 0x000fca00078e0204 */
[----:B------:R3:W4:Y:S01]  /*03a0*/  @!P1 LDG.E R26, desc[UR14][R32.64] ;  /* 0x0000000e201a9981 */ /* 0x000722000c1e1900 */
[----:B------:R-:W-:-:S05]  /*03b0*/  @!P0 IMAD.WIDE R14, R15, 0x4, R2 ;  /* 0x000000040f0e8825 */ /* 0x000fca00078e0202 */
[----:B0-----:R-:W4:Y:S01]  /*03c0*/  @!P0 LDG.E R19, desc[UR14][R14.64] ;  /* 0x0000000e0e138981 */ /* 0x001f22000c1e1900 */
[----:B------:R-:W-:Y:S02]  /*03d0*/  @P1 IMAD.MOV.U32 R29, RZ, RZ, RZ ;  /* 0x000000ffff1d1224 */ /* 0x000fe400078e00ff */
[----:B------:R-:W-:-:S05]  /*03e0*/  @!P1 IMAD.WIDE R12, R17, 0x4, R2 ;  /* 0x00000004110c9825 */ /* 0x000fca00078e0202 */
[----:B------:R0:W4:Y:S01]  /*03f0*/  @!P1 LDG.E R29, desc[UR14][R12.64] ;  /* 0x0000000e0c1d9981 */ /* 0x000122000c1e1900 */
[----:B------:R-:W-:Y:S02]  /*0400*/  IADD3 R17, PT, PT, R17, UR16, RZ ;  /* 0x0000001011117c10 */ /* 0x000fe4000fffe0ff */
[C---:B-1----:R-:W-:Y:S02]  /*0410*/  @!P1 LEA R10, P2, R6.reuse, UR10, 0x2 ;  /* 0x0000000a060a9c11 */ /* 0x042fe4000f8410ff */
[CC--:B------:R-:W-:Y:S02]  /*0420*/  ISETP.GE.AND P3, PT, R17.reuse, R21.reuse, PT ;  /* 0x000000151100720c */ /* 0x0c0fe40003f66270 */
[----:B------:R-:W-:Y:S02]  /*0430*/  IADD3 R23, PT, PT, R17, UR16, RZ ;  /* 0x0000001011177c10 */ /* 0x000fe4000fffe0ff */
[----:B------:R-:W-:Y:S02]  /*0440*/  @!P1 LEA.HI.X R11, R6, UR11, R7, 0x2, P2 ;  /* 0x0000000b060b9c11 */ /* 0x000fe400090f1407 */
[----:B------:R-:W-:-:S07]  /*0450*/  ISETP.GE.AND P2, PT, R23, R21, PT ;  /* 0x000000151700720c */ /* 0x000fce0003f46270 */
[----:B------:R-:W-:Y:S02]  /*0460*/  @P3 IMAD.MOV.U32 R27, RZ, RZ, RZ ;  /* 0x000000ffff1b3224 */ /* 0x000fe400078e00ff */
[----:B------:R-:W-:Y:S01]  /*0470*/  @!P3 IMAD.WIDE R8, R17, 0x4, R2 ;  /* 0x000000041108b825 */ /* 0x000fe200078e0202 */
[----:B------:R-:W-:-:S04]  /*0480*/  @!P3 IADD3 R7, P4, PT, R0, R17, RZ ;  /* 0x000000110007b210 */ /* 0x000fc80007f9e0ff */
[----:B------:R1:W4:Y:S01]  /*0490*/  @!P3 LDG.E R27, desc[UR14][R8.64] ;  /* 0x0000000e081bb981 */ /* 0x000322000c1e1900 */
[----:B---3--:R-:W-:Y:S01]  /*04a0*/  @!P3 LEA.HI.X.SX32 R32, R17, R16, 0x1, P4 ;  /* 0x000000101120b211 */ /* 0x008fe200020f0eff */
[----:B------:R-:W3:Y:S01]  /*04b0*/  MUFU.RCP R33, UR23 ;  /* 0x0000001700217d08 */ /* 0x000ee20008001000 */
[C---:B0-----:R-:W-:Y:S01]  /*04c0*/  @!P3 LEA R12, P4, R7.reuse, UR8, 0x1 ;  /* 0x00000008070cbc11 */ /* 0x041fe2000f8808ff */
[----:B------:R-:W-:Y:S01]  /*04d0*/  @P3 IMAD.MOV.U32 R24, RZ, RZ, RZ ;  /* 0x000000ffff183224 */ /* 0x000fe200078e00ff */
[----:B------:R-:W-:Y:S01]  /*04e0*/  @!P3 LEA R6, P5, R7, UR10, 0x2 ;  /* 0x0000000a0706bc11 */ /* 0x000fe2000f8a10ff */
[----:B------:R-:W-:Y:S01]  /*04f0*/  @!P3 IMAD.WIDE R14, R17, 0x4, R4 ;  /* 0x00000004110eb825 */ /* 0x000fe200078e0204 */
[----:B-1----:R-:W0:Y:S01]  /*0500*/  LDC.64 R8, c[0x0][0xf88] ;  /* 0x0003e200ff087b82 */ /* 0x002e220000000a00 */
[----:B------:R-:W-:Y:S02]  /*0510*/  @P1 MOV R31, RZ ;  /* 0x000000ff001f1202 */ /* 0x000fe40000000f00 */
[----:B------:R-:W-:Y:S01]  /*0520*/  @P3 IMAD.MOV.U32 R35, RZ, RZ, RZ ;  /* 0x000000ffff233224 */ /* 0x000fe200078e00ff */
[C-C-:B------:R-:W-:Y:S01]  /*0530*/  @!P3 LEA.HI.X R13, R7.reuse, UR9, R32.reuse, 0x1, P4 ;  /* 0x00000009070dbc11 */ /* 0x140fe2000a0f0c20 */
[----:B------:R1:W3:Y:S01]  /*0540*/  @!P3 LDG.E R24, desc[UR14][R14.64] ;  /* 0x0000000e0e18b981 */ /* 0x0002e2000c1e1900 */
[----:B------:R-:W-:-:S02]  /*0550*/  @!P3 LEA.HI.X R7, R7, UR11, R32, 0x2, P5 ;  /* 0x0000000b0707bc11 */ /* 0x000fc4000a8f1420 */
[----:B------:R-:W-:Y:S01]  /*0560*/  @P3 PRMT R32, RZ, 0x7610, R32 ;  /* 0x00007610ff203816 */ /* 0x000fe20000000020 */
[----:B------:R-:W3:Y:S01]  /*0570*/  @!P1 LDG.E R31, desc[UR14][R10.64] ;  /* 0x0000000e0a1f9981 */ /* 0x000ee2000c1e1900 */
[----:B------:R-:W-:-:S03]  /*0580*/  @!P2 IADD3 R17, P1, PT, R0, R23, RZ ;  /* 0x000000170011a210 */ /* 0x000fc60007f3e0ff */
[----:B------:R-:W3:Y:S01]  /*0590*/  @!P3 LDG.E R35, desc[UR14][R6.64] ;  /* 0x0000000e0623b981 */ /* 0x000ee2000c1e1900 */
[----:B------:R-:W-:Y:S02]  /*05a0*/  @!P2 LEA.HI.X.SX32 R37, R23, R16, 0x1, P1 ;  /* 0x000000101725a211 */ /* 0x000fe400008f0eff */
[C---:B-1----:R-:W-:Y:S01]  /*05b0*/  @!P2 LEA R14, P1, R17.reuse, UR8, 0x1 ;  /* 0x00000008110eac11 */ /* 0x042fe2000f8208ff */
[----:B------:R1:W3:Y:S01]  /*05c0*/  @!P3 LDG.E.U16 R32, desc[UR14][R12.64] ;  /* 0x0000000e0c20b981 */ /* 0x0002e2000c1e1500 */
[C---:B------:R-:W-:Y:S02]  /*05d0*/  @!P2 LEA R16, P3, R17.reuse, UR10, 0x2 ;  /* 0x0000000a1110ac11 */ /* 0x040fe4000f8610ff */
[C-C-:B------:R-:W-:Y:S02]  /*05e0*/  @!P2 LEA.HI.X R15, R17.reuse, UR9, R37.reuse, 0x1, P1 ;  /* 0x00000009110fac11 */ /* 0x140fe400088f0c25 */
[----:B------:R-:W-:Y:S01]  /*05f0*/  @P2 PRMT R36, RZ, 0x7610, R36 ;  /* 0x00007610ff242816 */ /* 0x000fe20000000024 */
[----:B-1----:R-:W1:Y:S01]  /*0600*/  MUFU.RCP R12, UR21 ;  /* 0x00000015000c7d08 */ /* 0x002e620008001000 */
[----:B------:R-:W-:-:S04]  /*0610*/  @!P2 LEA.HI.X R17, R17, UR11, R37, 0x2, P3 ;  /* 0x0000000b1111ac11 */ /* 0x000fc800098f1425 */
[----:B------:R-:W3:Y:S01]  /*0620*/  @!P2 LDG.E.U16 R36, desc[UR14][R14.64] ;  /* 0x0000000e0e24a981 */ /* 0x000ee2000c1e1500 */
[----:B------:R-:W-:-:S06]  /*0630*/  @P2 IMAD.MOV.U32 R13, RZ, RZ, RZ ;  /* 0x000000ffff0d2224 */ /* 0x000fcc00078e00ff */
[----:B-----5:R0:W5:Y:S01]  /*0640*/  @!P2 LDG.E R13, desc[UR14][R16.64] ;  /* 0x0000000e100da981 */ /* 0x020162000c1e1900 */
[----:B------:R-:W-:Y:S01]  /*0650*/  @P2 MOV R15, RZ ;  /* 0x000000ff000f2202 */ /* 0x000fe20000000f00 */
[----:B0-----:R-:W-:Y:S01]  /*0660*/  FADD.FTZ R16, -R8, 1 ;  /* 0x3f80000008107421 */ /* 0x001fe20000010100 */
[----:B------:R-:W-:Y:S01]  /*0670*/  MUFU.RCP R17, UR20 ;  /* 0x0000001400117d08 */ /* 0x000fe20008001000 */
[----:B------:R-:W-:-:S05]  /*0680*/  @P0 PRMT R34, RZ, 0x7610, R34 ;  /* 0x00007610ff220816 */ /* 0x000fca0000000022 */
[----:B--2---:R-:W-:Y:S02]  /*0690*/  HADD2.F32 R10, -RZ, R34.H0_H0 ;  /* 0x20000022ff0a7230 */ /* 0x004fe40000004100 */
[----:B------:R-:W-:Y:S01]  /*06a0*/  FADD.FTZ R34, -R9, 1 ;  /* 0x3f80000009227421 */ /* 0x000fe20000010100 */
[----:B------:R-:W-:Y:S01]  /*06b0*/  @P0 MOV R28, RZ ;  /* 0x000000ff001c0202 */ /* 0x000fe20000000f00 */
[----:B----4-:R-:W-:Y:S02]  /*06c0*/  HADD2.F32 R30, -RZ, R30.H0_H0 ;  /* 0x2000001eff1e7230 */ /* 0x010fe40000004100 */
[----:B---3--:R-:W-:Y:S02]  /*06d0*/  FMUL.FTZ R37, R10, R33 ;  /* 0x000000210a257220 */ /* 0x008fe40000410000 */
[----:B------:R-:W-:Y:S01]  /*06e0*/  FMUL.FTZ R28, R28, R9 ;  /* 0x000000091c1c7220 */ /* 0x000fe20000410000 */
[----:B------:R-:W-:Y:S01]  /*06f0*/  FMUL.FTZ R30, R30, R33 ;  /* 0x000000211e1e7220 */ /* 0x000fe20000410000 */
[----:B------:R-:W-:Y:S01]  /*0700*/  FMUL.FTZ R6, R37, R34 ;  /* 0x0000002225067220 */ /* 0x000fe20000410000 */
[----:B------:R-:W-:-:S02]  /*0710*/  FMUL.FTZ R11, R26, R9 ;  /* 0x000000091a0b7220 */ /* 0x000fc40000410000 */
[----:B------:R-:W-:Y:S01]  /*0720*/  FMUL.FTZ R14, R34, R30 ;  /* 0x0000001e220e7220 */ /* 0x000fe20000410000 */
[----:B------:R-:W-:Y:S01]  /*0730*/  FFMA.FTZ R28, R37, R6, R28 ;  /* 0x00000006251c7223 */ /* 0x000fe2000001001c */
[----:B------:R-:W-:Y:S02]  /*0740*/  @!P0 LEA R10, P1, R22, UR10, 0x2 ;  /* 0x0000000a160a8c11 */ /* 0x000fe4000f8210ff */
[----:B------:R-:W-:Y:S01]  /*0750*/  FFMA.FTZ R14, R30, R14, R11 ;  /* 0x0000000e1e0e7223 */ /* 0x000fe2000001000b */
[-C--:B-1----:R-:W-:Y:S01]  /*0760*/  FMUL.FTZ R26, R28, R12.reuse ;  /* 0x0000000c1c1a7220 */ /* 0x082fe20000410000 */
[----:B------:R-:W-:Y:S02]  /*0770*/  @!P0 LEA.HI.X R11, R22, UR11, R25, 0x2, P1 ;  /* 0x0000000b160b8c11 */ /* 0x000fe400088f1419 */
[----:B------:R-:W-:-:S03]  /*0780*/  FMUL.FTZ R22, R14, R12 ;  /* 0x0000000c0e167220 */ /* 0x000fc60000410000 */
[----:B------:R-:W0:Y:S01]  /*0790*/  MUFU.SQRT R26, R26 ;  /* 0x0000001a001a7308 */ /* 0x000e220000002000 */
[----:B------:R-:W-:Y:S02]  /*07a0*/  @P0 IMAD.MOV.U32 R19, RZ, RZ, RZ ;  /* 0x000000ffff130224 */ /* 0x000fe400078e00ff */
[-C--:B------:R-:W-:Y:S01]  /*07b0*/  FMUL.FTZ R29, R29, R8.reuse ;  /* 0x000000081d1d7220 */ /* 0x080fe20000410000 */
[----:B------:R-:W-:Y:S01]  /*07c0*/  @!P2 IMAD.WIDE R6, R23, 0x4, R2 ;  /* 0x000000041706a825 */ /* 0x000fe200078e0202 */
[----:B------:R-:W2:Y:S03]  /*07d0*/  @!P0 LDG.E R11, desc[UR14][R10.64] ;  /* 0x0000000e0a0b8981 */ /* 0x000ea6000c1e1900 */
[----:B------:R-:W1:Y:S01]  /*07e0*/  MUFU.SQRT R22, R22 ;  /* 0x0000001600167308 */ /* 0x000e620000002000 */
[----:B------:R-:W-:Y:S01]  /*07f0*/  FMUL.FTZ R19, R19, R8 ;  /* 0x0000000813137220 */ /* 0x000fe20000410000 */
[----:B------:R3:W4:Y:S03]  /*0800*/  @!P2 LDG.E R15, desc[UR14][R6.64] ;  /* 0x0000000e060fa981 */ /* 0x000726000c1e1900 */
[----:B------:R-:W-:Y:S01]  /*0810*/  FFMA.FTZ R37, R37, R16, R19 ;  /* 0x0000001025257223 */ /* 0x000fe20000010013 */
[----:B0-----:R-:W-:-:S04]  /*0820*/  FADD.FTZ R19, R26, UR22 ;  /* 0x000000161a137e21 */ /* 0x001fc80008010000 */
[----:B---3--:R-:W0:Y:S01]  /*0830*/  MUFU.RCP R6, R19 ;  /* 0x0000001300067308 */ /* 0x008e220000001000 */
[----:B-1----:R-:W-:-:S07]  /*0840*/  FADD.FTZ R26, R22, UR22 ;  /* 0x00000016161a7e21 */ /* 0x002fce0008010000 */
[----:B------:R-:W1:Y:S01]  /*0850*/  MUFU.RCP R7, R26 ;  /* 0x0000001a00077308 */ /* 0x000e620000001000 */
[----:B------:R-:W-:Y:S01]  /*0860*/  FFMA.FTZ R30, R16, R30, R29 ;  /* 0x0000001e101e7223 */ /* 0x000fe2000001001d */
[----:B------:R-:W-:-:S03]  /*0870*/  FMUL.FTZ R25, R37, R17 ;  /* 0x0000001125197220 */ /* 0x000fc60000410000 */
[----:B------:R-:W-:Y:S01]  /*0880*/  FMUL.FTZ R10, R30, R17 ;  /* 0x000000111e0a7220 */ /* 0x000fe20000410000 */
[----:B------:R-:W-:Y:S01]  /*0890*/  @P2 MOV R22, RZ ;  /* 0x000000ff00162202 */ /* 0x000fe20000000f00 */
[----:B0-----:R-:W-:Y:S02]  /*08a0*/  FMUL.FTZ R25, R25, R6 ;  /* 0x0000000619197220 */ /* 0x001fe40000410000 */
[----:B-1----:R-:W-:Y:S01]  /*08b0*/  FMUL.FTZ R10, R10, R7 ;  /* 0x000000070a0a7220 */ /* 0x002fe20000410000 */
[----:B------:R-:W-:-:S05]  /*08c0*/  @!P2 IMAD.WIDE R6, R23, 0x4, R4 ;  /* 0x000000041706a825 */ /* 0x000fca00078e0204 */
[----:B------:R-:W3:Y:S01]  /*08d0*/  @!P2 LDG.E R22, desc[UR14][R6.64] ;  /* 0x0000000e0616a981 */ /* 0x000ee2000c1e1900 */
[----:B------:R-:W-:Y:S02]  /*08e0*/  HADD2.F32 R32, -RZ, R32.H0_H0 ;  /* 0x20000020ff207230 */ /* 0x000fe40000004100 */
[----:B------:R-:W-:-:S03]  /*08f0*/  FMUL.FTZ R19, R24, R9 ;  /* 0x0000000918137220 */ /* 0x000fc60000410000 */
[----:B------:R-:W-:Y:S01]  /*0900*/  FMUL.FTZ R26, R32, R33 ;  /* 0x00000021201a7220 */ /* 0x000fe20000410000 */
[----:B------:R-:W-:-:S03]  /*0910*/  HADD2.F32 R36, -RZ, R36.H0_H0 ;  /* 0x20000024ff247230 */ /* 0x000fc60000004100 */
[----:B------:R-:W-:Y:S02]  /*0920*/  FMUL.FTZ R24, R34, R26 ;  /* 0x0000001a22187220 */ /* 0x000fe40000410000 */
[----:B------:R-:W-:Y:S02]  /*0930*/  FMUL.FTZ R33, R36, R33 ;  /* 0x0000002124217220 */ /* 0x000fe40000410000 */
[----:B------:R-:W-:Y:S02]  /*0940*/  FFMA.FTZ R19, R26, R24, R19 ;  /* 0x000000181a137223 */ /* 0x000fe40000010013 */
[----:B------:R-:W-:Y:S01]  /*0950*/  FMUL.FTZ R29, R34, R33 ;  /* 0x00000021221d7220 */ /* 0x000fe20000410000 */
[----:B------:R-:W-:Y:S01]  /*0960*/  BSSY.RECONVERGENT B0, `(.L_x_20) ;  /* 0x000002b000007945 */ /* 0x000fe20003800200 */
[----:B------:R-:W-:Y:S01]  /*0970*/  ISETP.GE.AND P1, PT, R23, R21, PT ;  /* 0x000000151700720c */ /* 0x000fe20003f26270 */
[----:B------:R-:W-:Y:S01]  /*0980*/  FFMA.FTZ R31, R18, R31, R10 ;  /* 0x0000001f121f7223 */ /* 0x000fe2000001000a */
[----:B---3--:R-:W-:Y:S01]  /*0990*/  FMUL.FTZ R24, R22, R9 ;  /* 0x0000000916187220 */ /* 0x008fe20000410000 */
[----:B------:R-:W-:-:S03]  /*09a0*/  FMUL.FTZ R22, R19, R12 ;  /* 0x0000000c13167220 */ /* 0x000fc60000410000 */
[----:B------:R-:W-:-:S04]  /*09b0*/  FFMA.FTZ R29, R33, R29, R24 ;  /* 0x0000001d211d7223 */ /* 0x000fc80000010018 */
[----:B------:R-:W-:Y:S01]  /*09c0*/  FMUL.FTZ R24, R29, R12 ;  /* 0x0000000c1d187220 */ /* 0x000fe20000410000 */
[----:B------:R-:W0:Y:S08]  /*09d0*/  MUFU.SQRT R22, R22 ;  /* 0x0000001600167308 */ /* 0x000e300000002000 */
[----:B------:R-:W1:Y:S01]  /*09e0*/  MUFU.SQRT R24, R24 ;  /* 0x0000001800187308 */ /* 0x000e620000002000 */
[----:B0-----:R-:W-:Y:S01]  /*09f0*/  FADD.FTZ R7, R22, UR22 ;  /* 0x0000001616077e21 */ /* 0x001fe20008010000 */
[----:B------:R-:W-:-:S06]  /*0a00*/  VIADD R12, R20, UR4 ;  /* 0x00000004140c7c36 */ /* 0x000fcc0008000000 */
[----:B------:R-:W0:Y:S01]  /*0a10*/  MUFU.RCP R7, R7 ;  /* 0x0000000700077308 */ /* 0x000e220000001000 */
[----:B-1----:R-:W-:Y:S01]  /*0a20*/  FADD.FTZ R6, R24, UR22 ;  /* 0x0000001618067e21 */ /* 0x002fe20008010000 */
[----:B------:R-:W-:-:S06]  /*0a30*/  FMUL.FTZ R9, R27, R8 ;  /* 0x000000081b097220 */ /* 0x000fcc0000410000 */
[----:B------:R-:W1:Y:S01]  /*0a40*/  MUFU.RCP R6, R6 ;  /* 0x0000000600067308 */ /* 0x000e620000001000 */
[----:B----4-:R-:W-:Y:S01]  /*0a50*/  FMUL.FTZ R8, R15, R8 ;  /* 0x000000080f087220 */ /* 0x010fe20000410000 */
[----:B------:R-:W-:Y:S01]  /*0a60*/  IADD3 R27, PT, PT, R12, UR16, RZ ;  /* 0x000000100c1b7c10 */ /* 0x000fe2000fffe0ff */
[C---:B------:R-:W-:Y:S02]  /*0a70*/  FFMA.FTZ R12, R16.reuse, R26, R9 ;  /* 0x0000001a100c7223 */ /* 0x040fe40000010009 */
[----:B------:R-:W-:Y:S02]  /*0a80*/  FFMA.FTZ R16, R16, R33, R8 ;  /* 0x0000002110107223 */ /* 0x000fe40000010008 */
[-C--:B------:R-:W-:Y:S01]  /*0a90*/  FMUL.FTZ R8, R12, R17.reuse ;  /* 0x000000110c087220 */ /* 0x080fe20000410000 */
[C---:B------:R-:W-:Y:S01]  /*0aa0*/  VIADD R15, R27.reuse, UR16 ;  /* 0x000000101b0f7c36 */ /* 0x040fe20008000000 */
[----:B------:R-:W-:Y:S01]  /*0ab0*/  @P0 MOV R11, RZ ;  /* 0x000000ff000b0202 */ /* 0x000fe20000000f00 */
[----:B------:R-:W-:Y:S01]  /*0ac0*/  FMUL.FTZ R17, R16, R17 ;  /* 0x0000001110117220 */ /* 0x000fe20000410000 */
[----:B0-----:R-:W-:Y:S01]  /*0ad0*/  FMUL.FTZ R8, R8, R7 ;  /* 0x0000000708087220 */ /* 0x001fe20000410000 */
[----:B------:R-:W-:-:S02]  /*0ae0*/  ISETP.GE.AND P3, PT, R27, R21, PT ;  /* 0x000000151b00720c */ /* 0x000fc40003f66270 */
[----:B------:R-:W-:Y:S01]  /*0af0*/  ISETP.GE.AND P2, PT, R15, R21, PT ;  /* 0x000000150f00720c */ /* 0x000fe20003f46270 */
[C---:B--2---:R-:W-:Y:S01]  /*0b00*/  FFMA.FTZ R11, R18.reuse, R11, R25 ;  /* 0x0000000b120b7223 */ /* 0x044fe20000010019 */
[----:B------:R-:W-:Y:S01]  /*0b10*/  FFMA.FTZ R35, R18, R35, R8 ;  /* 0x0000002312237223 */ /* 0x000fe20000010008 */
[----:B------:R-:W-:Y:S01]  /*0b20*/  SHF.R.S32.HI R22, RZ, 0x1f, R0 ;  /* 0x0000001fff167819 */ /* 0x000fe20000011400 */
[----:B-1----:R-:W-:Y:S01]  /*0b30*/  FMUL.FTZ R17, R17, R6 ;  /* 0x0000000611117220 */ /* 0x002fe20000410000 */
[----:B------:R-:W-:Y:S08]  /*0b40*/  @P0 BRA `(.L_x_21) ;  /* 0x0000000000300947 */ /* 0x000ff00003800000 */
[----:B------:R-:W-:Y:S01]  /*0b50*/  VIADD R25, R20, UR4 ;  /* 0x0000000414197c36 */ /* 0x000fe20008000000 */
[----:B------:R-:W-:-:S04]  /*0b60*/  F2FP.F16.F32.PACK_AB R8, RZ, R11 ;  /* 0x0000000bff08723e */ /* 0x000fc800000000ff */
[----:B------:R-:W-:Y:S02]  /*0b70*/  IADD3 R7, P0, PT, R0, R25, RZ ;  /* 0x0000001900077210 */ /* 0x000fe40007f1e0ff */
[----:B------:R-:W-:Y:S01]  /*0b80*/  PRMT R24, R8, 0x7610, R24 ;  /* 0x0000761008187816 */ /* 0x000fe20000000018 */
[C---:B------:R-:W-:Y:S01]  /*0b90*/  IMAD.WIDE R8, R25.reuse, 0x4, R2 ;  /* 0x0000000419087825 */ /* 0x040fe200078e0202 */
[----:B------:R-:W-:Y:S02]  /*0ba0*/  LEA.HI.X.SX32 R10, R25, R22, 0x1, P0 ;  /* 0x00000016190a7211 */ /* 0x000fe400000f0eff */
[----:B------:R-:W-:-:S04]  /*0bb0*/  LEA R6, P0, R7, UR6, 0x1 ;  /* 0x0000000607067c11 */ /* 0x000fc8000f8008ff */
[----:B------:R-:W-:Y:S01]  /*0bc0*/  LEA.HI.X R7, R7, UR7, R10, 0x1, P0 ;  /* 0x0000000707077c11 */ /* 0x000fe200080f0c0a */
[----:B------:R-:W-:-:S04]  /*0bd0*/  IMAD.WIDE R10, R25, 0x4, R4 ;  /* 0x00000004190a7825 */ /* 0x000fc800078e0204 */
[----:B------:R0:W-:Y:S04]  /*0be0*/  STG.E.U16 desc[UR14][R6.64], R24 ;  /* 0x0000001806007986 */ /* 0x0001e8000c10150e */
[----:B------:R0:W-:Y:S04]  /*0bf0*/  STG.E desc[UR14][R8.64], R37 ;  /* 0x0000002508007986 */ /* 0x0001e8000c10190e */
[----:B------:R0:W-:Y:S02]  /*0c00*/  STG.E desc[UR14][R10.64], R28 ;  /* 0x0000001c0a007986 */ /* 0x0001e4000c10190e */
.L_x_21:
[----:B------:R-:W-:Y:S05]  /*0c10*/  BSYNC.RECONVERGENT B0 ;  /* 0x0000000000007941 */ /* 0x000fea0003800200 */
.L_x_20:
[----:B------:R-:W-:Y:S04]  /*0c20*/  BSSY.RECONVERGENT B0, `(.L_x_22) ;  /* 0x000000c000007945 */ /* 0x000fe80003800200 */
[----:B------:R-:W-:Y:S05]  /*0c30*/  @P3 BRA `(.L_x_23) ;  /* 0x0000000000283947 */ /* 0x000fea0003800000 */
[----:B0-----:R-:W-:Y:S01]  /*0c40*/  IADD3 R6, P0, PT, R0, R27, RZ ;  /* 0x0000001b00067210 */ /* 0x001fe20007f1e0ff */
[C---:B------:R-:W-:Y:S01]  /*0c50*/  IMAD.WIDE R10, R27.reuse, 0x4, R4 ;  /* 0x000000041b0a7825 */ /* 0x040fe200078e0204 */
[----:B------:R-:W-:Y:S02]  /*0c60*/  F2FP.F16.F32.PACK_AB R31, RZ, R31 ;  /* 0x0000001fff1f723e */ /* 0x000fe400000000ff */
[----:B------:R-:W-:Y:S02]  /*0c70*/  LEA.HI.X.SX32 R7, R27, R22, 0x1, P0 ;  /* 0x000000161b077211 */ /* 0x000fe400000f0eff */
[----:B------:R-:W-:-:S04]  /*0c80*/  LEA R8, P0, R6, UR6, 0x1 ;  /* 0x0000000606087c11 */ /* 0x000fc8000f8008ff */
[----:B------:R-:W-:Y:S01]  /*0c90*/  LEA.HI.X R9, R6, UR7, R7, 0x1, P0 ;  /* 0x0000000706097c11 */ /* 0x000fe200080f0c07 */
[----:B------:R-:W-:-:S04]  /*0ca0*/  IMAD.WIDE R6, R27, 0x4, R2 ;  /* 0x000000041b067825 */ /* 0x000fc800078e0202 */
[----:B------:R1:W-:Y:S04]  /*0cb0*/  STG.E.U16 desc[UR14][R8.64], R31 ;  /* 0x0000001f08007986 */ /* 0x0003e8000c10150e */
[----:B------:R1:W-:Y:S04]  /*0cc0*/  STG.E desc[UR14][R6.64], R30 ;  /* 0x0000001e06007986 */ /* 0x0003e8000c10190e */
[----:B------:R1:W-:Y:S02]  /*0cd0*/  STG.E desc[UR14][R10.64], R14 ;  /* 0x0000000e0a007986 */ /* 0x0003e4000c10190e */
.L_x_23:
[----:B------:R-:W-:Y:S05]  /*0ce0*/  BSYNC.RECONVERGENT B0 ;  /* 0x0000000000007941 */ /* 0x000fea0003800200 */
.L_x_22:
[----:B------:R-:W-:Y:S04]  /*0cf0*/  BSSY.RECONVERGENT B0, `(.L_x_24) ;  /* 0x000000c000007945 */ /* 0x000fe80003800200 */
[----:B------:R-:W-:Y:S05]  /*0d00*/  @P2 BRA `(.L_x_25) ;  /* 0x0000000000282947 */ /* 0x000fea0003800000 */
[----:B01----:R-:W-:Y:S01]  /*0d10*/  IADD3 R7, P0, PT, R0, R15, RZ ;  /* 0x0000000f00077210 */ /* 0x003fe20007f1e0ff */
        /* <DEDUP_REMOVED lines=9> */
.L_x_25:
[----:B------:R-:W-:Y:S05]  /*0db0*/  BSYNC.RECONVERGENT B0 ;  /* 0x0000000000007941 */ /* 0x000fea0003800200 */
.L_x_24:
[----:B------:R-:W-:Y:S01]  /*0dc0*/  BSSY.RECONVERGENT B0, `(.L_x_26) ;  /* 0x000000e000007945 */ /* 0x000fe20003800200 */
[----:B012--5:R-:W-:-:S03]  /*0dd0*/  FFMA.FTZ R8, R18, R13, R17 ;  /* 0x0000000d12087223 */ /* 0x027fc60000010011 */
[----:B------:R-:W-:Y:S05]  /*0de0*/  @P1 BRA `(.L_x_27) ;  /* 0x00000000002c1947 */ /* 0x000fea0003800000 */
[----:B------:R-:W-:Y:S01]  /*0df0*/  IADD3 R7, P0, PT, R0, R23, RZ ;  /* 0x0000001700077210 */ /* 0x000fe20007f1e0ff */
[C---:B------:R-:W-:Y:S01]  /*0e00*/  IMAD.WIDE R10, R23.reuse, 0x4, R4 ;  /* 0x00000004170a7825 */ /* 0x040fe200078e0204 */
[----:B------:R-:W-:Y:S02]  /*0e10*/  F2FP.F16.F32.PACK_AB R8, RZ, R8 ;  /* 0x00000008ff08723e */ /* 0x000fe400000000ff */
[----:B------:R-:W-:Y:S02]  /*0e20*/  LEA.HI.X.SX32 R22, R23, R22, 0x1, P0 ;  /* 0x0000001617167211 */ /* 0x000fe400000f0eff */
[----:B------:R-:W-:Y:S02]  /*0e30*/  LEA R6, P0, R7, UR6, 0x1 ;  /* 0x0000000607067c11 */ /* 0x000fe4000f8008ff */
[----:B------:R-:W-:Y:S01]  /*0e40*/  PRMT R12, R8, 0x7610, R12 ;  /* 0x00007610080c7816 */ /* 0x000fe2000000000c */
[----:B------:R-:W-:Y:S01]  /*0e50*/  IMAD.WIDE R8, R23, 0x4, R2 ;  /* 0x0000000417087825 */ /* 0x000fe200078e0202 */
[----:B------:R-:W-:-:S05]  /*0e60*/  LEA.HI.X R7, R7, UR7, R22, 0x1, P0 ;  /* 0x0000000707077c11 */ /* 0x000fca00080f0c16 */
[----:B------:R0:W-:Y:S04]  /*0e70*/  STG.E.U16 desc[UR14][R6.64], R12 ;  /* 0x0000000c06007986 */ /* 0x0001e8000c10150e */
[----:B------:R0:W-:Y:S04]  /*0e80*/  STG.E desc[UR14][R8.64], R16 ;  /* 0x0000001008007986 */ /* 0x0001e8000c10190e */
[----:B------:R0:W-:Y:S02]  /*0e90*/  STG.E desc[UR14][R10.64], R29 ;  /* 0x0000001d0a007986 */ /* 0x0001e4000c10190e */
.L_x_27:
[----:B------:R-:W-:Y:S05]  /*0ea0*/  BSYNC.RECONVERGENT B0 ;  /* 0x0000000000007941 */ /* 0x000fea0003800200 */
.L_x_26:
[----:B------:R-:W-:-:S06]  /*0eb0*/  ULEA UR4, UR16, UR4, 0x2 ;  /* 0x0000000410047291 */ /* 0x000fcc000f8e10ff */
[----:B------:R-:W-:-:S13]  /*0ec0*/  ISETP.LE.AND P0, PT, R21, UR4, PT ;  /* 0x0000000415007c0c */ /* 0x000fda000bf03270 */
[----:B------:R-:W-:Y:S05]  /*0ed0*/  @!P0 BRA `(.L_x_28) ;  /* 0xfffffff000e08947 */ /* 0x000fea000383ffff */
[----:B------:R-:W-:Y:S05]  /*0ee0*/  EXIT ;  /* 0x000000000000794d */ /* 0x000fea0003800000 */
.L_x_29:
        /* <DEDUP_REMOVED lines=9> */
.L_x_82:


//--------------------- .text._Z25multi_tensor_apply_kernelI18TensorListMetadataILi5EE17LAMBStage1FunctorIN3c104HalfEffEJPfffffffEEvlPViT_T0_DpT1_ --------------------------
	.section	.text._Z25multi_tensor_apply_kernelI18TensorListMetadataILi5EE17LAMBStage1FunctorIN3c104HalfEffEJPfffffffEEvlPViT_T0_DpT1_,"ax",@progbits
	.align	128
        .global         _Z25multi_tensor_apply_kernelI18TensorListMetadataILi5EE17LAMBStage1FunctorIN3c104HalfEffEJPfffffffEEvlPViT_T0_DpT1_
        .type           _Z25multi_tensor_apply_kernelI18TensorListMetadataILi5EE17LAMBStage1FunctorIN3c104HalfEffEJPfffffffEEvlPViT_T0_DpT1_,@function
        .size           _Z25multi_tensor_apply_kernelI18TensorListMetadataILi5EE17LAMBStage1FunctorIN3c104HalfEffEJPfffffffEEvlPViT_T0_DpT1_,(.L_x_83 - _Z25multi_tensor_apply_kernelI18TensorListMetadataILi5EE17LAMBStage1FunctorIN3c104HalfEffEJPfffffffEEvlPViT_T0_DpT1_)
        .other          _Z25multi_tensor_apply_kernelI18TensorListMetadataILi5EE17LAMBStage1FunctorIN3c104HalfEffEJPfffffffEEvlPViT_T0_DpT1_,@"STO_CUDA_ENTRY STV_DEFAULT"
_Z25multi_tensor_apply_kernelI18TensorListMetadataILi5EE17LAMBStage1FunctorIN3c104HalfEffEJPfffffffEEvlPViT_T0_DpT1_:
.text._Z25multi_tensor_apply_kernelI18TensorListMetadataILi5EE17LAMBStage1FunctorIN3c104HalfEffEJPfffffffEEvlPViT_T0_DpT1_:
        /* <DEDUP_REMOVED lines=18> */
[----:B------:R-:W-:Y:S01]  /*0120*/  IADD3 R3, PT, PT, R3, UR7, RZ ;  /* 0x0000000703037c10 */ /* 0x000fe2000fffe0ff */
[----:B------:R-:W1:Y:S04]  /*0130*/  LDCU.64 UR4, c[0x0][UR6+0x560] ;  /* 0x0000ac00060477ac */ /* 0x000e680008000a00 */
[----:B------:R-:W-:Y:S01]  /*0140*/  IMAD.WIDE R18, R3, 0x4, R18 ;  /* 0x0000000403127825 */ /* 0x000fe200078e0212 */
[----:B------:R-:W2:Y:S01]  /*0150*/  LDCU.64 UR12, c[0x0][UR6+0x650] ;  /* 0x0000ca00060c77ac */ /* 0x000ea20008000a00 */
[----:B------:R-:W3:Y:S02]  /*0160*/  S2R R20, SR_TID.X ;  /* 0x0000000000147919 */ /* 0x000ee40000002100 */
[----:B------:R-:W-:Y:S01]  /*0170*/  IMAD.SHL.U32 R4, R0, 0x4, RZ ;  /* 0x0000000400047824 */ /* 0x000fe200078e00ff */
[----:B------:R-:W4:Y:S01]  /*0180*/  LDCU.64 UR8, c[0x0][UR6+0x380] ;  /* 0x00007000060877ac */ /* 0x000f220008000a00 */
[----:B------:R-:W3:Y:S01]  /*0190*/  LDCU.64 UR10, c[0x0][UR6+0x470] ;  /* 0x00008e00060a77ac */ /* 0x000ee20008000a00 */
[----:B0-----:R0:W5:Y:S01]  /*01a0*/  LDG.E R18, desc[UR14][R18.64] ;  /* 0x0000000e12127981 */ /* 0x001162000c1e1900 */
[----:B------:R-:W-:Y:S01]  /*01b0*/  SHF.R.S32.HI R3, RZ, 0x1f, R0 ;  /* 0x0000001fff037819 */ /* 0x000fe20000011400 */
[----:B------:R-:W0:Y:S01]  /*01c0*/  LDCU.64 UR6, c[0x0][UR6+0x740] ;  /* 0x0000e800060677ac */ /* 0x000e220008000a00 */
[----:B------:R-:W-:-:S02]  /*01d0*/  VIMNMX.U32 R21, PT, PT, R21, R6, PT ;  /* 0x0000000615157248 */ /* 0x000fc40003fe0000 */
[----:B-1----:R-:W-:Y:S01]  /*01e0*/  IADD3 R2, P0, PT, R4, UR4, RZ ;  /* 0x0000000404027c10 */ /* 0x002fe2000ff1e0ff */
[----:B------:R-:W1:Y:S01]  /*01f0*/  LDCU UR16, c[0x0][0x360] ;  /* 0x00006c00ff1077ac */ /* 0x000e620008000800 */
[----:B------:R-:W-:Y:S02]  /*0200*/  SHF.L.U64.HI R5, R0, 0x2, R3 ;  /* 0x0000000200057819 */ /* 0x000fe40000010203 */
[----:B--2---:R-:W-:Y:S01]  /*0210*/  IADD3 R4, P1, PT, R4, UR12, RZ ;  /* 0x0000000c04047c10 */ /* 0x004fe2000ff3e0ff */
[----:B------:R-:W2:Y:S01]  /*0220*/  LDCU.128 UR20, c[0x0][0xf90] ;  /* 0x0001f200ff1477ac */ /* 0x000ea20008000c00 */
[C---:B------:R-:W-:Y:S02]  /*0230*/  IADD3.X R3, PT, PT, R5.reuse, UR5, RZ, P0, !PT ;  /* 0x0000000505037c10 */ /* 0x040fe400087fe4ff */
[----:B------:R-:W-:Y:S01]  /*0240*/  IADD3.X R5, PT, PT, R5, UR13, RZ, P1, !PT ;  /* 0x0000000d05057c10 */ /* 0x000fe20008ffe4ff */
[----:B----4-:R-:W-:-:S08]  /*0250*/  UMOV UR4, URZ ;  /* 0x000000ff00047c82 */ /* 0x010fd00008000000 */
.L_x_38:
[----:B---3--:R-:W-:Y:S02]  /*0260*/  IADD3 R15, PT, PT, R20, UR4, RZ ;  /* 0x00000004140f7c10 */ /* 0x008fe4000fffe0ff */
[----:B------:R-:W-:Y:S02]  /*0270*/  SHF.R.S32.HI R16, RZ, 0x1f, R0 ;  /* 0x0000001fff107819 */ /* 0x000fe40000011400 */
[C---:B------:R-:W-:Y:S01]  /*0280*/  ISETP.GE.AND P0, PT, R15.reuse, R21, PT ;  /* 0x000000150f00720c */ /* 0x040fe20003f06270 */
[----:B-1----:R-:W-:-:S05]  /*0290*/  VIADD R17, R15, UR16 ;  /* 0x000000100f117c36 */ /* 0x002fca0008000000 */
[----:B------:R-:W-:-:S07]  /*02a0*/  ISETP.GE.AND P1, PT, R17, R21, PT ;  /* 0x000000151100720c */ /* 0x000fce0003f26270 */
[----:B------:R-:W-:-:S04]  /*02b0*/  @!P0 IADD3 R22, P2, PT, R0, R15, RZ ;  /* 0x0000000f00168210 */ /* 0x000fc80007f5e0ff */
[----:B0-----:R-:W-:Y:S02]  /*02c0*/  @!P0 LEA.HI.X.SX32 R25, R15, R16, 0x1, P2 ;  /* 0x000000100f198211 */ /* 0x001fe400010f0eff */
[----:B------:R-:W-:-:S04]  /*02d0*/  @!P0 LEA R34, P2, R22, UR8, 0x1 ;  /* 0x0000000816228c11 */ /* 0x000fc8000f8408ff */
[----:B--2---:R-:W-:Y:S02]  /*02e0*/  @!P0 LEA.HI.X R35, R22, UR9, R25, 0x1, P2 ;  /* 0x0000000916238c11 */ /* 0x004fe400090f0c19 */
[----:B------:R-:W-:Y:S02]  /*02f0*/  @!P1 IADD3 R6, P2, PT, R0, R17, RZ ;  /* 0x0000001100069210 */ /* 0x000fe40007f5e0ff */
[----:B------:R-:W-:Y:S01]  /*0300*/  @P1 PRMT R30, RZ, 0x7610, R30 ;  /* 0x00007610ff1e1816 */ /* 0x000fe2000000001e */
[----:B------:R-:W3:Y:S01]  /*0310*/  @!P0 LDG.E.U16 R34, desc[UR14][R34.64] ;  /* 0x0000000e22228981 */ /* 0x000ee2000c1e1500 */
        /* <DEDUP_REMOVED lines=24> */
[----:B--2---:R-:W-:Y:S01]  /*04a0*/  @!P3 LEA.HI.X.SX32 R32, R17, R16, 0x1, P4 ;  /* 0x000000101120b211 */ /* 0x004fe200020f0eff */
[----:B------:R-:W2:Y:S01]  /*04b0*/  MUFU.RCP R33, UR23 ;  /* 0x0000001700217d08 */ /* 0x000ea20008001000 */
        /* <DEDUP_REMOVED lines=8> */
[----:B------:R1:W2:Y:S01]  /*0540*/  @!P3 LDG.E R24, desc[UR14][R14.64] ;  /* 0x0000000e0e18b981 */ /* 0x0002a2000c1e1900 */
[----:B------:R-:W-:-:S02]  /*0550*/  @!P3 LEA.HI.X R7, R7, UR11, R32, 0x2, P5 ;  /* 0x0000000b0707bc11 */ /* 0x000fc4000a8f1420 */
[----:B------:R-:W-:Y:S01]  /*0560*/  @P3 PRMT R32, RZ, 0x7610, R32 ;  /* 0x00007610ff203816 */ /* 0x000fe20000000020 */
[----:B------:R-:W2:Y:S01]  /*0570*/  @!P1 LDG.E R31, desc[UR14][R10.64] ;  /* 0x0000000e0a1f9981 */ /* 0x000ea2000c1e1900 */
[----:B------:R-:W-:-:S03]  /*0580*/  @!P2 IADD3 R17, P1, PT, R0, R23, RZ ;  /* 0x000000170011a210 */ /* 0x000fc60007f3e0ff */
[----:B------:R-:W2:Y:S01]  /*0590*/  @!P3 LDG.E R35, desc[UR14][R6.64] ;  /* 0x0000000e0623b981 */ /* 0x000ea2000c1e1900 */
[----:B------:R-:W-:Y:S02]  /*05a0*/  @!P2 LEA.HI.X.SX32 R37, R23, R16, 0x1, P1 ;  /* 0x000000101725a211 */ /* 0x000fe400008f0eff */
[C---:B-1----:R-:W-:Y:S01]  /*05b0*/  @!P2 LEA R14, P1, R17.reuse, UR8, 0x1 ;  /* 0x00000008110eac11 */ /* 0x042fe2000f8208ff */
[----:B------:R1:W2:Y:S01]  /*05c0*/  @!P3 LDG.E.U16 R32, desc[UR14][R12.64] ;  /* 0x0000000e0c20b981 */ /* 0x0002a2000c1e1500 */
[C---:B------:R-:W-:Y:S02]  /*05d0*/  @!P2 LEA R16, P3, R17.reuse, UR10, 0x2 ;  /* 0x0000000a1110ac11 */ /* 0x040fe4000f8610ff */
[C-C-:B------:R-:W-:Y:S02]  /*05e0*/  @!P2 LEA.HI.X R15, R17.reuse, UR9, R37.reuse, 0x1, P1 ;  /* 0x00000009110fac11 */ /* 0x140fe400088f0c25 */
[----:B------:R-:W-:Y:S01]  /*05f0*/  @P2 PRMT R36, RZ, 0x7610, R36 ;  /* 0x00007610ff242816 */ /* 0x000fe20000000024 */
[----:B-1----:R-:W1:Y:S01]  /*0600*/  MUFU.RCP R12, UR21 ;  /* 0x00000015000c7d08 */ /* 0x002e620008001000 */
[----:B------:R-:W-:-:S04]  /*0610*/  @!P2 LEA.HI.X R17, R17, UR11, R37, 0x2, P3 ;  /* 0x0000000b1111ac11 */ /* 0x000fc800098f1425 */
[----:B------:R-:W2:Y:S01]  /*0620*/  @!P2 LDG.E.U16 R36, desc[UR14][R14.64] ;  /* 0x0000000e0e24a981 */ /* 0x000ea2000c1e1500 */
[----:B------:R-:W-:-:S06]  /*0630*/  @P2 IMAD.MOV.U32 R13, RZ, RZ, RZ ;  /* 0x000000ffff0d2224 */ /* 0x000fcc00078e00ff */
[----:B-----5:R0:W5:Y:S01]  /*0640*/  @!P2 LDG.E R13, desc[UR14][R16.64] ;  /* 0x0000000e100da981 */ /* 0x020162000c1e1900 */
[----:B------:R-:W-:Y:S01]  /*0650*/  @P2 MOV R15, RZ ;  /* 0x000000ff000f2202 */ /* 0x000fe20000000f00 */
[----:B0-----:R-:W-:Y:S01]  /*0660*/  FADD.FTZ R16, -R8, 1 ;  /* 0x3f80000008107421 */ /* 0x001fe20000010100 */
[----:B------:R-:W-:Y:S01]  /*0670*/  MUFU.RCP R17, UR20 ;  /* 0x0000001400117d08 */ /* 0x000fe20008001000 */
[----:B------:R-:W-:-:S05]  /*0680*/  @P0 PRMT R34, RZ, 0x7610, R34 ;  /* 0x00007610ff220816 */ /* 0x000fca0000000022 */
[----:B---3--:R-:W-:Y:S02]  /*0690*/  HADD2.F32 R10, -RZ, R34.H0_H0 ;  /* 0x20000022ff0a7230 */ /* 0x008fe40000004100 */
[----:B------:R-:W-:Y:S01]  /*06a0*/  FADD.FTZ R34, -R9, 1 ;  /* 0x3f80000009227421 */ /* 0x000fe20000010100 */
[----:B------:R-:W-:Y:S01]  /*06b0*/  @P0 MOV R28, RZ ;  /* 0x000000ff001c0202 */ /* 0x000fe20000000f00 */
[----:B----4-:R-:W-:Y:S02]  /*06c0*/  HADD2.F32 R30, -RZ, R30.H0_H0 ;  /* 0x2000001eff1e7230 */ /* 0x010fe40000004100 */
[----:B--2---:R-:W-:Y:S02]  /*06d0*/  FMUL.FTZ R37, R10, R33 ;  /* 0x000000210a257220 */ /* 0x004fe40000410000 */
        /* <DEDUP_REMOVED lines=12> */
[----:B------:R-:W-:Y:S01]  /*07a0*/  @P0 MOV R19, RZ ;  /* 0x000000ff00130202 */ /* 0x000fe20000000f00 */
[----:B------:R-:W-:-:S04]  /*07b0*/  @!P2 IMAD.WIDE R6, R23, 0x4, R2 ;  /* 0x000000041706a825 */ /* 0x000fc800078e0202 */
[-C--:B------:R-:W-:Y:S01]  /*07c0*/  FMUL.FTZ R29, R29, R8.reuse ;  /* 0x000000081d1d7220 */ /* 0x080fe20000410000 */
[----:B------:R-:W2:Y:S01]  /*07d0*/  @!P0 LDG.E R11, desc[UR14][R10.64] ;  /* 0x0000000e0a0b8981 */ /* 0x000ea2000c1e1900 */
[----:B------:R-:W1:Y:S01]  /*07e0*/  MUFU.SQRT R22, R22 ;  /* 0x0000001600167308 */ /* 0x000e620000002000 */
[----:B------:R-:W-:Y:S02]  /*07f0*/  FMUL.FTZ R19, R19, R8 ;  /* 0x0000000813137220 */ /* 0x000fe40000410000 */
[----:B------:R3:W4:Y:S02]  /*0800*/  @!P2 LDG.E R15, desc[UR14][R6.64] ;  /* 0x0000000e060fa981 */ /* 0x000724000c1e1900 */
        /* <DEDUP_REMOVED lines=8> */
[----:B------:R-:W-:Y:S02]  /*0890*/  @P2 IMAD.MOV.U32 R22, RZ, RZ, RZ ;  /* 0x000000ffff162224 */ /* 0x000fe400078e00ff */
[----:B0-----:R-:W-:Y:S01]  /*08a0*/  FMUL.FTZ R25, R25, R6 ;  /* 0x0000000619197220 */ /* 0x001fe20000410000 */
        /* <DEDUP_REMOVED lines=21> */
[----:B------:R-:W-:-:S06]  /*0a00*/  IADD3 R12, PT, PT, R20, UR4, RZ ;  /* 0x00000004140c7c10 */ /* 0x000fcc000fffe0ff */
        /* <DEDUP_REMOVED lines=20> */
[----:B------:R-:W-:-:S04]  /*0b50*/  IADD3 R11, PT, PT, R20, UR4, RZ ;  /* 0x00000004140b7c10 */ /* 0x000fc8000fffe0ff */
[----:B------:R-:W-:-:S04]  /*0b60*/  IADD3 R7, P0, PT, R0, R11, RZ ;  /* 0x0000000b00077210 */ /* 0x000fc80007f1e0ff */
[----:B------:R-:W-:Y:S02]  /*0b70*/  LEA.HI.X.SX32 R8, R11, R22, 0x1, P0 ;  /* 0x000000160b087211 */ /* 0x000fe400000f0eff */
[----:B------:R-:W-:-:S04]  /*0b80*/  LEA R6, P0, R7, UR6, 0x2 ;  /* 0x0000000607067c11 */ /* 0x000fc8000f8010ff */
[----:B------:R-:W-:Y:S01]  /*0b90*/  LEA.HI.X R7, R7, UR7, R8, 0x2, P0 ;  /* 0x0000000707077c11 */ /* 0x000fe200080f1408 */
[----:B------:R-:W-:-:S04]  /*0ba0*/  IMAD.WIDE R8, R11, 0x4, R2 ;  /* 0x000000040b087825 */ /* 0x000fc800078e0202 */
[----:B------:R-:W-:Y:S01]  /*0bb0*/  IMAD.WIDE R10, R11, 0x4, R4 ;  /* 0x000000040b0a7825 */ /* 0x000fe200078e0204 */
[----:B------:R0:W-:Y:S04]  /*0bc0*/  STG.E desc[UR14][R6.64], R25 ;  /* 0x0000001906007986 */ /* 0x0001e8000c10190e */
[----:B------:R0:W-:Y:S04]  /*0bd0*/  STG.E desc[UR14][R8.64], R37 ;  /* 0x0000002508007986 */ /* 0x0001e8000c10190e */
[----:B------:R0:W-:Y:S02]  /*0be0*/  STG.E desc[UR14][R10.64], R28 ;  /* 0x0000001c0a007986 */ /* 0x0001e4000c10190e */
.L_x_31:
[----:B------:R-:W-:Y:S05]  /*0bf0*/  BSYNC.RECONVERGENT B0 ;  /* 0x0000000000007941 */ /* 0x000fea0003800200 */
.L_x_30:
[----:B------:R-:W-:Y:S04]  /*0c00*/  BSSY.RECONVERGENT B0, `(.L_x_32) ;  /* 0x000000b000007945 */ /* 0x000fe80003800200 */
[----:B------:R-:W-:Y:S05]  /*0c10*/  @P3 BRA `(.L_x_33) ;  /* 0x0000000000243947 */ /* 0x000fea0003800000 */
[----:B0-----:R-:W-:Y:S01]  /*0c20*/  IADD3 R6, P0, PT, R0, R27, RZ ;  /* 0x0000001b00067210 */ /* 0x001fe20007f1e0ff */
[----:B------:R-:W-:-:S03]  /*0c30*/  IMAD.WIDE R10, R27, 0x4, R4 ;  /* 0x000000041b0a7825 */ /* 0x000fc600078e0204 */
[----:B------:R-:W-:Y:S02]  /*0c40*/  LEA.HI.X.SX32 R7, R27, R22, 0x1, P0 ;  /* 0x000000161b077211 */ /* 0x000fe400000f0eff */
[----:B------:R-:W-:-:S04]  /*0c50*/  LEA R8, P0, R6, UR6, 0x2 ;  /* 0x0000000606087c11 */ /* 0x000fc8000f8010ff */
[----:B------:R-:W-:Y:S01]  /*0c60*/  LEA.HI.X R9, R6, UR7, R7, 0x2, P0 ;  /* 0x0000000706097c11 */ /* 0x000fe200080f1407 */
[----:B------:R-:W-:-:S04]  /*0c70*/  IMAD.WIDE R6, R27, 0x4, R2 ;  /* 0x000000041b067825 */ /* 0x000fc800078e0202 */
[----:B------:R1:W-:Y:S04]  /*0c80*/  STG.E desc[UR14][R8.64], R31 ;  /* 0x0000001f08007986 */ /* 0x0003e8000c10190e */
[----:B------:R1:W-:Y:S04]  /*0c90*/  STG.E desc[UR14][R6.64], R30 ;  /* 0x0000001e06007986 */ /* 0x0003e8000c10190e */
[----:B------:R1:W-:Y:S02]  /*0ca0*/  STG.E desc[UR14][R10.64], R14 ;  /* 0x0000000e0a007986 */ /* 0x0003e4000c10190e */
.L_x_33:
[----:B------:R-:W-:Y:S05]  /*0cb0*/  BSYNC.RECONVERGENT B0 ;  /* 0x0000000000007941 */ /* 0x000fea0003800200 */
.L_x_32:
[----:B------:R-:W-:Y:S04]  /*0cc0*/  BSSY.RECONVERGENT B0, `(.L_x_34) ;  /* 0x000000b000007945 */ /* 0x000fe80003800200 */
[----:B------:R-:W-:Y:S05]  /*0cd0*/  @P2 BRA `(.L_x_35) ;  /* 0x0000000000242947 */ /* 0x000fea0003800000 */
[----:B01----:R-:W-:Y:S01]  /*0ce0*/  IADD3 R6, P0, PT, R0, R15, RZ ;  /* 0x0000000f00067210 */ /* 0x003fe20007f1e0ff */
        /* <DEDUP_REMOVED lines=8> */
.L_x_35:
[----:B------:R-:W-:Y:S05]  /*0d70*/  BSYNC.RECONVERGENT B0 ;  /* 0x0000000000007941 */ /* 0x000fea0003800200 */
.L_x_34:
[----:B------:R-:W-:Y:S01]  /*0d80*/  BSSY.RECONVERGENT B0, `(.L_x_36) ;  /* 0x000000c000007945 */ /* 0x000fe20003800200 */
[----:B-----5:R-:W-:-:S03]  /*0d90*/  FFMA.FTZ R13, R18, R13, R17 ;  /* 0x0000000d120d7223 */ /* 0x020fc60000010011 */
[----:B------:R-:W-:Y:S05]  /*0da0*/  @P1 BRA `(.L_x_37) ;  /* 0x0000000000241947 */ /* 0x000fea0003800000 */
[----:B012---:R-:W-:Y:S01]  /*0db0*/  IADD3 R7, P0, PT, R0, R23, RZ ;  /* 0x0000001700077210 */ /* 0x007fe20007f1e0ff */
[----:B------:R-:W-:-:S03]  /*0dc0*/  IMAD.WIDE R8, R23, 0x4, R2 ;  /* 0x0000000417087825 */ /* 0x000fc600078e0202 */
[C---:B------:R-:W-:Y:S01]  /*0dd0*/  LEA.HI.X.SX32 R22, R23.reuse, R22, 0x1, P0 ;  /* 0x0000001617167211 */ /* 0x040fe200000f0eff */
[----:B------:R-:W-:Y:S01]  /*0de0*/  IMAD.WIDE R10, R23, 0x4, R4 ;  /* 0x00000004170a7825 */ /* 0x000fe200078e0204 */
[----:B------:R-:W-:-:S04]  /*0df0*/  LEA R6, P0, R7, UR6, 0x2 ;  /* 0x0000000607067c11 */ /* 0x000fc8000f8010ff */
[----:B------:R-:W-:-:S05]  /*0e00*/  LEA.HI.X R7, R7, UR7, R22, 0x2, P0 ;  /* 0x0000000707077c11 */ /* 0x000fca00080f1416 */
[----:B------:R3:W-:Y:S04]  /*0e10*/  STG.E desc[UR14][R6.64], R13 ;  /* 0x0000000d06007986 */ /* 0x0007e8000c10190e */
[----:B------:R3:W-:Y:S04]  /*0e20*/  STG.E desc[UR14][R8.64], R16 ;  /* 0x0000001008007986 */ /* 0x0007e8000c10190e */
[----:B------:R3:W-:Y:S02]  /*0e30*/  STG.E desc[UR14][R10.64], R29 ;  /* 0x0000001d0a007986 */ /* 0x0007e4000c10190e */
.L_x_37:
[----:B------:R-:W-:Y:S05]  /*0e40*/  BSYNC.RECONVERGENT B0 ;  /* 0x0000000000007941 */ /* 0x000fea0003800200 */
.L_x_36:
[----:B------:R-:W-:-:S06]  /*0e50*/  ULEA UR4, UR16, UR4, 0x2 ;  /* 0x0000000410047291 */ /* 0x000fcc000f8e10ff */
[----:B------:R-:W-:-:S13]  /*0e60*/  ISETP.LE.AND P0, PT, R21, UR4, PT ;  /* 0x0000000415007c0c */ /* 0x000fda000bf03270 */
[----:B------:R-:W-:Y:S05]  /*0e70*/  @!P0 BRA `(.L_x_38) ;  /* 0xfffffff000f88947 */ /* 0x000fea000383ffff */
[----:B------:R-:W-:Y:S05]  /*0e80*/  EXIT ;  /* 0x000000000000794d */ /* 0x000fea0003800000 */
.L_x_39:
        /* <DEDUP_REMOVED lines=15> */
.L_x_83:


//--------------------- .text._Z25multi_tensor_apply_kernelI18TensorListMetadataILi5EE17LAMBStage1FunctorIfN3c104HalfES4_EJPfffffffEEvlPViT_T0_DpT1_ --------------------------
	.section	.text._Z25multi_tensor_apply_kernelI18TensorListMetadataILi5EE17LAMBStage1FunctorIfN3c104HalfES4_EJPfffffffEEvlPViT_T0_DpT1_,"ax",@progbits
	.align	128
        .global         _Z25multi_tensor_apply_kernelI18TensorListMetadataILi5EE17LAMBStage1FunctorIfN3c104HalfES4_EJPfffffffEEvlPViT_T0_DpT1_
        .type           _Z25multi_tensor_apply_kernelI18TensorListMetadataILi5EE17LAMBStage1FunctorIfN3c104HalfES4_EJPfffffffEEvlPViT_T0_DpT1_,@function
        .size           _Z25multi_tensor_apply_kernelI18TensorListMetadataILi5EE17LAMBStage1FunctorIfN3c104HalfES4_EJPfffffffEEvlPViT_T0_DpT1_,(.L_x_84 - _Z25multi_tensor_apply_kernelI18TensorListMetadataILi5EE17LAMBStage1FunctorIfN3c104HalfES4_EJPfffffffEEvlPViT_T0_DpT1_)
        .other          _Z25multi_tensor_apply_kernelI18TensorListMetadataILi5EE17LAMBStage1FunctorIfN3c104HalfES4_EJPfffffffEEvlPViT_T0_DpT1_,@"STO_CUDA_ENTRY STV_DEFAULT"
_Z25multi_tensor_apply_kernelI18TensorListMetadataILi5EE17LAMBStage1FunctorIfN3c104HalfES4_EJPfffffffEEvlPViT_T0_DpT1_:
.text._Z25multi_tensor_apply_kernelI18TensorListMetadataILi5EE17LAMBStage1FunctorIfN3c104HalfES4_EJPfffffffEEvlPViT_T0_DpT1_:
        /* <DEDUP_REMOVED lines=42> */
.L_x_48:
[----:B0--3--:R-:W-:Y:S01]  /*02a0*/  VIADD R18, R3, UR4 ;  /* 0x0000000403127c36 */ /* 0x009fe20008000000 */
[----:B------:R-:W-:Y:S01]  /*02b0*/  USHF.R.S32.HI UR22, URZ, 0x1f, UR10 ;  /* 0x0000001fff167899 */ /* 0x000fe2000801140a */
[----:B------:R-:W-:-:S03]  /*02c0*/  IMAD.MOV.U32 R21, RZ, RZ, 0x2 ;  /* 0x00000002ff157424 */ /* 0x000fc600078e00ff */
[C---:B------:R-:W-:Y:S02]  /*02d0*/  ISETP.GE.AND P0, PT, R18.reuse, UR5, PT ;  /* 0x0000000512007c0c */ /* 0x040fe4000bf06270 */
[----:B0-----:R-:W-:-:S11]  /*02e0*/  IADD3 R22, PT, PT, R18, UR11, RZ ;  /* 0x0000000b12167c10 */ /* 0x001fd6000fffe0ff */
[----:B-1----:R-:W-:-:S04]  /*02f0*/  @!P0 IADD3 R13, P1, PT, R18, UR10, RZ ;  /* 0x0000000a120d8c10 */ /* 0x002fc8000ff3e0ff */
[----:B--2---:R-:W-:Y:S02]  /*0300*/  @!P0 LEA.HI.X.SX32 R14, R18, UR22, 0x1, P1 ;  /* 0x00000016120e8c11 */ /* 0x004fe400088f0eff */
[----:B------:R-:W-:Y:S02]  /*0310*/  ISETP.GE.AND P1, PT, R22, UR5, PT ;  /* 0x0000000516007c0c */ /* 0x000fe4000bf26270 */
[----:B-1----:R-:W-:-:S04]  /*0320*/  @!P0 LEA R6, P2, R13, UR16, 0x2 ;  /* 0x000000100d068c11 */ /* 0x002fc8000f8410ff */
[----:B------:R-:W-:Y:S02]  /*0330*/  @!P0 LEA.HI.X R7, R13, UR17, R14, 0x2, P2 ;  /* 0x000000110d078c11 */ /* 0x000fe400090f140e */
[----:B------:R-:W-:-:S03]  /*0340*/  IADD3 R12, PT, PT, R22, UR11, RZ ;  /* 0x0000000b160c7c10 */ /* 0x000fc6000fffe0ff */
[----:B------:R-:W3:Y:S01]  /*0350*/  @!P0 LDG.E R5, desc[UR24][R6.64] ;  /* 0x0000001806058981 */ /* 0x000ee2000c1e1900 */
[----:B------:R-:W-:Y:S01]  /*0360*/  ISETP.GE.AND P3, PT, R12, UR5, PT ;  /* 0x000000050c007c0c */ /* 0x000fe2000bf66270 */
[----:B------:R-:W-:Y:S01]  /*0370*/  IMAD.MOV.U32 R19, RZ, RZ, 0x2 ;  /* 0x00000002ff137424 */ /* 0x000fe200078e00ff */
[----:B------:R-:W-:Y:S01]  /*0380*/  @!P1 IADD3 R15, P4, PT, R22, UR10, RZ ;  /* 0x0000000a160f9c10 */ /* 0x000fe2000ff9e0ff */
[----:B------:R-:W-:Y:S01]  /*0390*/  HFMA2 R25, -RZ, RZ, 0, 1.1920928955078125e-07 ;  /* 0x00000002ff197431 */ /* 0x000fe200000001ff */
[----:B------:R-:W-:Y:S01]  /*03a0*/  IADD3 R4, PT, PT, R12, UR11, RZ ;  /* 0x0000000b0c047c10 */ /* 0x000fe2000fffe0ff */
[----:B------:R-:W-:Y:S01]  /*03b0*/  @!P0 IMAD.WIDE R20, R18, R21, UR20 ;  /* 0x0000001412148e25 */ /* 0x000fe2000f8e0215 */
[----:B------:R-:W-:Y:S02]  /*03c0*/  @!P1 LEA.HI.X.SX32 R16, R22, UR22, 0x1, P4 ;  /* 0x0000001616109c11 */ /* 0x000fe4000a0f0eff */
[C---:B------:R-:W-:Y:S01]  /*03d0*/  @!P1 LEA R26, P4, R15.reuse, UR16, 0x2 ;  /* 0x000000100f1a9c11 */ /* 0x040fe2000f8810ff */
[----:B------:R-:W-:Y:S01]  /*03e0*/  @P1 IMAD.MOV.U32 R8, RZ, RZ, RZ ;  /* 0x000000ffff081224 */ /* 0x000fe200078e00ff */
[----:B------:R-:W-:Y:S01]  /*03f0*/  ISETP.GE.AND P2, PT, R4, UR5, PT ;  /* 0x0000000504007c0c */ /* 0x000fe2000bf46270 */
[----:B------:R-:W-:Y:S01]  /*0400*/  @!P0 IMAD.WIDE R18, R18, R19, UR8 ;  /* 0x0000000812128e25 */ /* 0x000fe2000f8e0213 */
[----:B------:R-:W-:Y:S01]  /*0410*/  @!P1 LEA.HI.X R27, R15, UR17, R16, 0x2, P4 ;  /* 0x000000110f1b9c11 */ /* 0x000fe2000a0f1410 */
[----:B------:R0:W4:Y:S01]  /*0420*/  @!P0 LDG.E.U16 R6, desc[UR24][R20.64] ;  /* 0x0000001814068981 */ /* 0x000122000c1e1500 */
[----:B------:R-:W-:Y:S01]  /*0430*/  @!P3 IADD3 R9, P4, PT, R12, UR10, RZ ;  /* 0x0000000a0c09bc10 */ /* 0x000fe2000ff9e0ff */
[----:B------:R-:W-:Y:S01]  /*0440*/  @!P1 IMAD.WIDE R24, R22, R25, UR20 ;  /* 0x0000001416189e25 */ /* 0x000fe2000f8e0219 */
[----:B------:R-:W-:Y:S01]  /*0450*/  @P1 PRMT R0, RZ, 0x7610, R0 ;  /* 0x00007610ff001816 */ /* 0x000fe20000000000 */
[----:B------:R-:W4:Y:S01]  /*0460*/  @!P1 LDG.E R8, desc[UR24][R26.64] ;  /* 0x000000181a089981 */ /* 0x000f22000c1e1900 */
[----:B------:R-:W-:-:S02]  /*0470*/  @!P3 LEA.HI.X.SX32 R10, R12, UR22, 0x1, P4 ;  /* 0x000000160c0abc11 */ /* 0x000fc4000a0f0eff */
[C---:B------:R-:W-:Y:S01]  /*0480*/  @!P3 LEA R28, P4, R9.reuse, UR16, 0x2 ;  /* 0x00000010091cbc11 */ /* 0x040fe2000f8810ff */
[----:B------:R1:W4:Y:S02]  /*0490*/  @!P0 LDG.E.U16 R7, desc[UR24][R18.64] ;  /* 0x0000001812078981 */ /* 0x000324000c1e1500 */
[C---:B------:R-:W-:Y:S02]  /*04a0*/  @!P2 IADD3 R11, P5, PT, R4.reuse, UR10, RZ ;  /* 0x0000000a040bac10 */ /* 0x040fe4000ffbe0ff */
[----:B------:R2:W4:Y:S01]  /*04b0*/  @!P1 LDG.E.U16 R0, desc[UR24][R24.64] ;  /* 0x0000001818009981 */ /* 0x000522000c1e1500 */
[----:B------:R-:W-:Y:S02]  /*04c0*/  @!P3 LEA.HI.X R29, R9, UR17, R10, 0x2, P4 ;  /* 0x00000011091dbc11 */ /* 0x000fe4000a0f140a */
[----:B0-----:R-:W-:Y:S02]  /*04d0*/  @!P2 LEA.HI.X.SX32 R20, R4, UR22, 0x1, P5 ;  /* 0x000000160414ac11 */ /* 0x001fe4000a8f0eff */
[----:B-1----:R-:W-:-:S02]  /*04e0*/  @P3 MOV R19, RZ ;  /* 0x000000ff00133202 */ /* 0x002fc40000000f00 */
[----:B------:R-:W-:Y:S02]  /*04f0*/  MOV R23, 0x2 ;  /* 0x0000000200177802 */ /* 0x000fe40000000f00 */
[C---:B--2---:R-:W-:Y:S01]  /*0500*/  @!P2 LEA R24, P4, R11.reuse, UR16, 0x2 ;  /* 0x000000100b18ac11 */ /* 0x044fe2000f8810ff */
[----:B------:R-:W-:Y:S01]  /*0510*/  @P2 IMAD.MOV.U32 R21, RZ, RZ, RZ ;  /* 0x000000ffff152224 */ /* 0x000fe200078e00ff */
[----:B------:R-:W2:Y:S01]  /*0520*/  @!P3 LDG.E R19, desc[UR24][R28.64] ;  /* 0x000000181c13b981 */ /* 0x000ea2000c1e1900 */
[----:B------:R-:W-:Y:S02]  /*0530*/  @P1 PRMT R18, RZ, 0x7610, R18 ;  /* 0x00007610ff121816 */ /* 0x000fe40000000012 */
[----:B------:R-:W-:Y:S01]  /*0540*/  @!P2 LEA.HI.X R25, R11, UR17, R20, 0x2, P4 ;  /* 0x000000110b19ac11 */ /* 0x000fe2000a0f1414 */
[----:B------:R-:W-:-:S04]  /*0550*/  @!P1 IMAD.WIDE R22, R22, R23, UR8 ;  /* 0x0000000816169e25 */ /* 0x000fc8000f8e0217 */
[----:B------:R-:W-:Y:S01]  /*0560*/  HFMA2 R17, -RZ, RZ, 0, 1.1920928955078125e-07 ;  /* 0x00000002ff117431 */ /* 0x000fe200000001ff */
[----:B------:R-:W-:Y:S01]  /*0570*/  @P3 PRMT R26, RZ, 0x7610, R26 ;  /* 0x00007610ff1a3816 */ /* 0x000fe2000000001a */
[----:B------:R-:W2:Y:S04]  /*0580*/  @!P2 LDG.E R21, desc[UR24][R24.64] ;  /* 0x000000181815a981 */ /* 0x000ea8000c1e1900 */
[----:B------:R0:W2:Y:S01]  /*0590*/  @!P1 LDG.E.U16 R18, desc[UR24][R22.64] ;  /* 0x0000001816129981 */ /* 0x0000a2000c1e1500 */
[----:B------:R-:W-:Y:S01]  /*05a0*/  @P3 PRMT R27, RZ, 0x7610, R27 ;  /* 0x00007610ff1b3816 */ /* 0x000fe2000000001b */
[----:B0-----:R-:W-:-:S05]  /*05b0*/  @!P3 IMAD.WIDE R22, R12, R17, UR20 ;  /* 0x000000140c16be25 */ /* 0x001fca000f8e0211 */
[----:B------:R0:W2:Y:S01]  /*05c0*/  @!P3 LDG.E.U16 R26, desc[UR24][R22.64] ;  /* 0x00000018161ab981 */ /* 0x0000a2000c1e1500 */
[----:B------:R-:W-:Y:S01]  /*05d0*/  @P2 PRMT R28, RZ, 0x7610, R28 ;  /* 0x00007610ff1c2816 */ /* 0x000fe2000000001c */
[----:B0-----:R-:W-:Y:S01]  /*05e0*/  @!P3 IMAD.WIDE R22, R12, R17, UR8 ;  /* 0x000000080c16be25 */ /* 0x001fe2000f8e0211 */
[----:B------:R-:W-:-:S04]  /*05f0*/  MOV R25, 0x2 ;  /* 0x0000000200197802 */ /* 0x000fc80000000f00 */
[----:B------:R0:W2:Y:S01]  /*0600*/  @!P3 LDG.E.U16 R27, desc[UR24][R22.64] ;  /* 0x00000018161bb981 */ /* 0x0000a2000c1e1500 */
[----:B------:R-:W-:Y:S01]  /*0610*/  @P2 PRMT R29, RZ, 0x7610, R29 ;  /* 0x00007610ff1d2816 */ /* 0x000fe2000000001d */
[----:B------:R-:W-:-:S05]  /*0620*/  @!P2 IMAD.WIDE R24, R4, R25, UR8 ;  /* 0x000000080418ae25 */ /* 0x000fca000f8e0219 */
[----:B------:R-:W2:Y:S01]  /*0630*/  @!P2 LDG.E.U16 R29, desc[UR24][R24.64] ;  /* 0x00000018181da981 */ /* 0x000ea2000c1e1500 */
[----:B0-----:R-:W-:-:S05]  /*0640*/  @!P2 IMAD.WIDE R22, R4, R17, UR20 ;  /* 0x000000140416ae25 */ /* 0x001fca000f8e0211 */
[----:B------:R0:W2:Y:S01]  /*0650*/  @!P2 LDG.E.U16 R28, desc[UR24][R22.64] ;  /* 0x00000018161ca981 */ /* 0x0000a2000c1e1500 */
[----:B------:R-:W-:-:S04]  /*0660*/  @!P0 LEA R12, P4, R13, UR18, 0x1 ;  /* 0x000000120d0c8c11 */ /* 0x000fc8000f8808ff */
[----:B------:R-:W-:Y:S02]  /*0670*/  @!P0 LEA.HI.X R13, R13, UR19, R14, 0x1, P4 ;  /* 0x000000130d0d8c11 */ /* 0x000fe4000a0f0c0e */
[C---:B------:R-:W-:Y:S02]  /*0680*/  @!P1 LEA R14, P4, R15.reuse, UR18, 0x1 ;  /* 0x000000120f0e9c11 */ /* 0x040fe4000f8808ff */
[----:B0-----:R-:W-:Y:S01]  /*0690*/  @P1 PRMT R22, RZ, 0x7610, R22 ;  /* 0x00007610ff161816 */ /* 0x001fe20000000016 */
[----:B------:R-:W2:Y:S01]  /*06a0*/  @!P0 LDG.E.U16 R12, desc[UR24][R12.64] ;  /* 0x000000180c0c8981 */ /* 0x000ea2000c1e1500 */
[----:B------:R-:W-:Y:S02]  /*06b0*/  @!P1 LEA.HI.X R15, R15, UR19, R16, 0x1, P4 ;  /* 0x000000130f0f9c11 */ /* 0x000fe4000a0f0c10 */
[----:B------:R-:W-:-:S03]  /*06c0*/  @!P3 LEA R16, P4, R9, UR18, 0x1 ;  /* 0x000000120910bc11 */ /* 0x000fc6000f8808ff */
[----:B------:R0:W2:Y:S01]  /*06d0*/  @!P1 LDG.E.U16 R22, desc[UR24][R14.64] ;  /* 0x000000180e169981 */ /* 0x0000a2000c1e1500 */
[----:B------:R-:W-:Y:S02]  /*06e0*/  @!P3 LEA.HI.X R17, R9, UR19, R10, 0x1, P4 ;  /* 0x000000130911bc11 */ /* 0x000fe4000a0f0c0a */
[----:B------:R-:W-:Y:S02]  /*06f0*/  @P3 PRMT R9, RZ, 0x7610, R9 ;  /* 0x00007610ff093816 */ /* 0x000fe40000000009 */
[----:B------:R-:W-:-:S04]  /*0700*/  @!P2 LEA R10, P1, R11, UR18, 0x1 ;  /* 0x000000120b0aac11 */ /* 0x000fc8000f8208ff */
[--C-:B------:R-:W-:Y:S01]  /*0710*/  @!P2 LEA.HI.X R11, R11, UR19, R20.reuse, 0x1, P1 ;  /* 0x000000130b0bac11 */ /* 0x100fe200088f0c14 */
[----:B------:R-:W2:Y:S01]  /*0720*/  @!P3 LDG.E.U16 R9, desc[UR24][R16.64] ;  /* 0x000000181009b981 */ /* 0x000ea2000c1e1500 */
[----:B------:R-:W-:-:S06]  /*0730*/  @P2 PRMT R20, RZ, 0x7610, R20 ;  /* 0x00007610ff142816 */ /* 0x000fcc0000000014 */
[----:B------:R1:W2:Y:S01]  /*0740*/  @!P2 LDG.E.U16 R20, desc[UR24][R10.64] ;  /* 0x000000180a14a981 */ /* 0x0002a2000c1e1500 */
[----:B------:R-:W3:Y:S01]  /*0750*/  MUFU.RCP R24, UR15 ;  /* 0x0000000f00187d08 */ /* 0x000ee20008001000 */
[----:B------:R-:W-:Y:S02]  /*0760*/  MOV R23, UR27 ;  /* 0x0000001b00177c02 */ /* 0x000fe40008000f00 */
[----:B0-----:R-:W-:Y:S01]  /*0770*/  MOV R14, UR26 ;  /* 0x0000001a000e7c02 */ /* 0x001fe20008000f00 */
[----:B------:R-:W-:Y:S01]  /*0780*/  BSSY.RECONVERGENT B0, `(.L_x_40) ;  /* 0x0000093000007945 */ /* 0x000fe20003800200 */
[----:B------:R-:W-:Y:S01]  /*0790*/  ISETP.GE.AND P1, PT, R4, UR5, PT ;  /* 0x0000000504007c0c */ /* 0x000fe2000bf26270 */
[----:B------:R-:W-:-:S04]  /*07a0*/  @P0 IMAD.MOV.U32 R5, RZ, RZ, RZ ;  /* 0x000000ffff050224 */ /* 0x000fc800078e00ff */
[----:B---3--:R-:W-:-:S05]  /*07b0*/  FMUL.FTZ R5, R24, R5 ;  /* 0x0000000518057220 */ /* 0x008fca0000410000 */
[----:B------:R-:W-:-:S05]  /*07c0*/  F2FP.F16.F32.PACK_AB R5, RZ, R5 ;  /* 0x00000005ff05723e */ /* 0x000fca00000000ff */
[----:B------:R-:W-:Y:S02]  /*07d0*/  HADD2.F32 R13, -RZ, R5.H0_H0 ;  /* 0x20000005ff0d7230 */ /* 0x000fe40000004100 */
[----:B----4-:R-:W-:Y:S01]  /*07e0*/  FMUL.FTZ R5, R24, R8 ;  /* 0x0000000818057220 */ /* 0x010fe20000410000 */
[----:B------:R-:W-:Y:S01]  /*07f0*/  FADD.FTZ R8, -R23, 1 ;  /* 0x3f80000017087421 */ /* 0x000fe20000010100 */
[----:B------:R-:W-:Y:S02]  /*0800*/  @P0 PRMT R6, RZ, 0x7610, R6 ;  /* 0x00007610ff060816 */ /* 0x000fe40000000006 */
[----:B------:R-:W-:Y:S01]  /*0810*/  @P0 PRMT R7, RZ, 0x7610, R7 ;  /* 0x00007610ff070816 */ /* 0x000fe20000000007 */
[----:B-1----:R-:W-:Y:S01]  /*0820*/  FMUL.FTZ R10, R13, R8 ;  /* 0x000000080d0a7220 */ /* 0x002fe20000410000 */
[----:B------:R-:W-:Y:S01]  /*0830*/  F2FP.F16.F32.PACK_AB R15, RZ, R5 ;  /* 0x00000005ff0f723e */ /* 0x000fe200000000ff */
[----:B------:R-:W-:Y:S01]  /*0840*/  FADD.FTZ R5, -R14, 1 ;  /* 0x3f8000000e057421 */ /* 0x000fe20000010100 */
[----:B------:R-:W-:-:S02]  /*0850*/  HADD2.F32 R11, -RZ, R6.H0_H0 ;  /* 0x20000006ff0b7230 */ /* 0x000fc40000004100 */
[C---:B------:R-:W-:Y:S01]  /*0860*/  FMUL.FTZ R14, R13.reuse, R10 ;  /* 0x0000000a0d0e7220 */ /* 0x040fe20000410000 */
[----:B------:R-:W-:Y:S02]  /*0870*/  HADD2.F32 R7, -RZ, R7.H0_H0 ;  /* 0x20000007ff077230 */ /* 0x000fe40000004100 */
[----:B------:R-:W-:Y:S01]  /*0880*/  FMUL.FTZ R10, R13, R5 ;  /* 0x000000050d0a7220 */ /* 0x000fe20000410000 */
[----:B------:R-:W-:-:S03]  /*0890*/  HADD2.F32 R6, -RZ, R15.H0_H0 ;  /* 0x2000000fff067230 */ /* 0x000fc60000004100 */
[----:B------:R-:W-:Y:S01]  /*08a0*/  FFMA.FTZ R11, R11, UR26, R10 ;  /* 0x0000001a0b0b7c23 */ /* 0x000fe2000801000a */
[----:B------:R-:W-:Y:S01]  /*08b0*/  FFMA.FTZ R10, R7, UR27, R14 ;  /* 0x0000001b070a7c23 */ /* 0x000fe2000801000e */
[----:B------:R-:W-:Y:S01]  /*08c0*/  FMUL.FTZ R7, R8, R6 ;  /* 0x0000000608077220 */ /* 0x000fe20000410000 */
[----:B--2---:R-:W-:-:S03]  /*08d0*/  FMUL.FTZ R19, R24, R19 ;  /* 0x0000001318137220 */ /* 0x004fc60000410000 */
[----:B------:R-:W-:Y:S01]  /*08e0*/  FMUL.FTZ R14, R6, R7 ;  /* 0x00000007060e7220 */ /* 0x000fe20000410000 */
[----:B------:R-:W-:Y:S02]  /*08f0*/  HADD2.F32 R0, -RZ, R0.H0_H0 ;  /* 0x20000000ff007230 */ /* 0x000fe40000004100 */
[----:B------:R-:W-:Y:S01]  /*0900*/  FMUL.FTZ R7, R5, R6 ;  /* 0x0000000605077220 */ /* 0x000fe20000410000 */
[----:B------:R-:W-:Y:S01]  /*0910*/  F2FP.F16.F32.PACK_AB R19, RZ, R19 ;  /* 0x00000013ff13723e */ /* 0x000fe200000000ff */
[----:B------:R-:W-:-:S04]  /*0920*/  FMUL.FTZ R21, R24, R21 ;  /* 0x0000001518157220 */ /* 0x000fc80000410000 */
[----:B------:R-:W-:Y:S02]  /*0930*/  HADD2.F32 R19, -RZ, R19.H0_H0 ;  /* 0x20000013ff137230 */ /* 0x000fe40000004100 */
[----:B------:R-:W-:Y:S01]  /*0940*/  HADD2.F32 R15, -RZ, R18.H0_H0 ;  /* 0x20000012ff0f7230 */ /* 0x000fe20000004100 */
[----:B------:R-:W-:Y:S01]  /*0950*/  F2FP.F16.F32.PACK_AB R21, RZ, R21 ;  /* 0x00000015ff15723e */ /* 0x000fe200000000ff */
[----:B------:R-:W-:Y:S01]  /*0960*/  FFMA.FTZ R0, R0, UR26, R7 ;  /* 0x0000001a00007c23 */ /* 0x000fe20008010007 */
[----:B------:R-:W0:Y:S01]  /*0970*/  MUFU.RCP R6, UR12 ;  /* 0x0000000c00067d08 */ /* 0x000e220008001000 */
[----:B------:R-:W-:Y:S01]  /*0980*/  FMUL.FTZ R18, R8, R19 ;  /* 0x0000001308127220 */ /* 0x000fe20000410000 */
[----:B------:R-:W-:Y:S01]  /*0990*/  FFMA.FTZ R15, R15, UR27, R14 ;  /* 0x0000001b0f0f7c23 */ /* 0x000fe2000801000e */
[----:B------:R-:W-:-:S05]  /*09a0*/  HADD2.F32 R14, -RZ, R21.H0_H0 ;  /* 0x20000015ff0e7230 */ /* 0x000fca0000004100 */
[----:B------:R-:W1:Y:S01]  /*09b0*/  MUFU.RCP R7, UR13 ;  /* 0x0000000d00077d08 */ /* 0x000e620008001000 */
[----:B------:R-:W-:Y:S01]  /*09c0*/  FMUL.FTZ R16, R5, R19 ;  /* 0x0000001305107220 */ /* 0x000fe20000410000 */
[----:B------:R-:W-:Y:S01]  /*09d0*/  FMUL.FTZ R18, R19, R18 ;  /* 0x0000001213127220 */ /* 0x000fe20000410000 */
[----:B------:R-:W-:Y:S01]  /*09e0*/  FMUL.FTZ R19, R8, R14 ;  /* 0x0000000e08137220 */ /* 0x000fe20000410000 */
[----:B------:R-:W-:Y:S01]  /*09f0*/  HADD2.F32 R13, -RZ, R26.H0_H0 ;  /* 0x2000001aff0d7230 */ /* 0x000fe20000004100 */
[----:B------:R-:W-:Y:S02]  /*0a00*/  F2FP.F16.F32.PACK_AB R8, RZ, R11 ;  /* 0x0000000bff08723e */ /* 0x000fe400000000ff */
[----:B------:R-:W-:Y:S01]  /*0a10*/  F2FP.F16.F32.PACK_AB R10, RZ, R10 ;  /* 0x0000000aff0a723e */ /* 0x000fe200000000ff */
[----:B------:R-:W-:Y:S01]  /*0a20*/  FMUL.FTZ R17, R5, R14 ;  /* 0x0000000e05117220 */ /* 0x000fe20000410000 */
[----:B------:R-:W-:Y:S01]  /*0a30*/  FFMA.FTZ R13, R13, UR26, R16 ;  /* 0x0000001a0d0d7c23 */ /* 0x000fe20008010010 */
[----:B------:R-:W-:Y:S01]  /*0a40*/  F2FP.F16.F32.PACK_AB R0, RZ, R0 ;  /* 0x00000000ff00723e */ /* 0x000fe200000000ff */
[----:B------:R-:W-:Y:S01]  /*0a50*/  HADD2.F32 R11, -RZ, R8.H0_H0 ;  /* 0x20000008ff0b7230 */ /* 0x000fe20000004100 */
[----:B------:R-:W-:Y:S01]  /*0a60*/  F2FP.F16.F32.PACK_AB R5, RZ, R15 ;  /* 0x0000000fff05723e */ /* 0x000fe200000000ff */
[----:B------:R-:W-:-:S05]  /*0a70*/  HADD2.F32 R27, -RZ, R27.H0_H0 ;  /* 0x2000001bff1b7230 */ /* 0x000fca0000004100 */
[----:B------:R-:W-:Y:S01]  /*0a80*/  FFMA.FTZ R16, R27, UR27, R18 ;  /* 0x0000001b1b107c23 */ /* 0x000fe20008010012 */
[----:B------:R-:W-:Y:S02]  /*0a90*/  HADD2.F32 R18, -RZ, R10.H0_H0 ;  /* 0x2000000aff127230 */ /* 0x000fe40000004100 */
[----:B0-----:R-:W-:Y:S01]  /*0aa0*/  FMUL.FTZ R11, R11, R6 ;  /* 0x000000060b0b7220 */ /* 0x001fe20000410000 */
[----:B------:R-:W-:Y:S02]  /*0ab0*/  HADD2.F32 R24, -RZ, R5.H0_H0 ;  /* 0x20000005ff187230 */ /* 0x000fe40000004100 */
[----:B------:R-:W-:Y:S02]  /*0ac0*/  HADD2.F32 R28, -RZ, R28.H0_H0 ;  /* 0x2000001cff1c7230 */ /* 0x000fe40000004100 */
[----:B-1----:R-:W-:Y:S01]  /*0ad0*/  FMUL.FTZ R18, R18, R7 ;  /* 0x0000000712127220 */ /* 0x002fe20000410000 */
[----:B------:R-:W-:Y:S02]  /*0ae0*/  HADD2.F32 R29, -RZ, R29.H0_H0 ;  /* 0x2000001dff1d7230 */ /* 0x000fe40000004100 */
[----:B------:R-:W-:Y:S01]  /*0af0*/  FFMA.FTZ R15, R28, UR26, R17 ;  /* 0x0000001a1c0f7c23 */ /* 0x000fe20008010011 */
[----:B------:R-:W-:-:S02]  /*0b00*/  HADD2.F32 R17, -RZ, R0.H0_H0 ;  /* 0x20000000ff117230 */ /* 0x000fc40000004100 */
[----:B------:R-:W-:Y:S01]  /*0b10*/  FMUL.FTZ R14, R14, R19 ;  /* 0x000000130e0e7220 */ /* 0x000fe20000410000 */
[----:B------:R-:W-:Y:S01]  /*0b20*/  FMUL.FTZ R24, R24, R7 ;  /* 0x0000000718187220 */ /* 0x000fe20000410000 */
[----:B------:R-:W-:Y:S01]  /*0b30*/  F2FP.F16.F32.PACK_AB R11, R18, R11 ;  /* 0x0000000b120b723e */ /* 0x000fe200000000ff */
[----:B------:R-:W-:Y:S01]  /*0b40*/  FMUL.FTZ R17, R17, R6 ;  /* 0x0000000611117220 */ /* 0x000fe20000410000 */
[----:B------:R-:W-:Y:S01]  /*0b50*/  F2FP.F16.F32.PACK_AB R13, RZ, R13 ;  /* 0x0000000dff0d723e */ /* 0x000fe200000000ff */
[----:B------:R-:W-:Y:S01]  /*0b60*/  FFMA.FTZ R14, R29, UR27, R14 ;  /* 0x0000001b1d0e7c23 */ /* 0x000fe2000801000e */
[----:B------:R-:W-:Y:S01]  /*0b70*/  F2FP.F16.F32.PACK_AB R16, RZ, R16 ;  /* 0x00000010ff10723e */ /* 0x000fe200000000ff */
[----:B------:R-:W-:Y:S01]  /*0b80*/  HADD2.F32 R18, -RZ, R11.H1_H1 ;  /* 0x3000000bff127230 */ /* 0x000fe20000004100 */
[----:B------:R-:W-:Y:S01]  /*0b90*/  F2FP.F16.F32.PACK_AB R17, R24, R17 ;  /* 0x000000111811723e */ /* 0x000fe200000000ff */
[----:B------:R-:W-:Y:S01]  /*0ba0*/  HADD2.F32 R19, -RZ, R13.H0_H0 ;  /* 0x2000000dff137230 */ /* 0x000fe20000004100 */
[----:B------:R-:W-:Y:S01]  /*0bb0*/  F2FP.F16.F32.PACK_AB R15, RZ, R15 ;  /* 0x0000000fff0f723e */ /* 0x000fe200000000ff */
[----:B------:R-:W-:Y:S01]  /*0bc0*/  HADD2.F32 R24, -RZ, R16.H0_H0 ;  /* 0x20000010ff187230 */ /* 0x000fe20000004100 */
[----:B------:R-:W-:Y:S01]  /*0bd0*/  F2FP.F16.F32.PACK_AB R14, RZ, R14 ;  /* 0x0000000eff0e723e */ /* 0x000fe200000000ff */
[----:B------:R-:W0:Y:S01]  /*0be0*/  MUFU.SQRT R18, R18 ;  /* 0x0000001200127308 */ /* 0x000e220000002000 */
[----:B------:R-:W-:Y:S01]  /*0bf0*/  FMUL.FTZ R19, R19, R6 ;  /* 0x0000000613137220 */ /* 0x000fe20000410000 */
[----:B------:R-:W-:-:S02]  /*0c00*/  HADD2.F32 R21, -RZ, R15.H0_H0 ;  /* 0x2000000fff157230 */ /* 0x000fc40000004100 */
[----:B------:R-:W-:Y:S01]  /*0c10*/  FMUL.FTZ R24, R24, R7 ;  /* 0x0000000718187220 */ /* 0x000fe20000410000 */
[----:B------:R-:W-:Y:S02]  /*0c20*/  HADD2.F32 R26, -RZ, R14.H0_H0 ;  /* 0x2000000eff1a7230 */ /* 0x000fe40000004100 */
[----:B------:R-:W-:Y:S02]  /*0c30*/  FMUL.FTZ R23, R21, R6 ;  /* 0x0000000615177220 */ /* 0x000fe40000410000 */
[----:B------:R-:W-:Y:S01]  /*0c40*/  F2FP.F16.F32.PACK_AB R6, R24, R19 ;  /* 0x000000131806723e */ /* 0x000fe200000000ff */
[----:B------:R-:W-:Y:S01]  /*0c50*/  FMUL.FTZ R26, R26, R7 ;  /* 0x000000071a1a7220 */ /* 0x000fe20000410000 */
[----:B------:R-:W-:-:S03]  /*0c60*/  HADD2.F32 R21, -RZ, R17.H1_H1 ;  /* 0x30000011ff157230 */ /* 0x000fc60000004100 */
[----:B------:R-:W-:Y:S01]  /*0c70*/  HADD2.F32 R24, -RZ, R6.H1_H1 ;  /* 0x30000006ff187230 */ /* 0x000fe20000004100 */
[----:B------:R-:W-:Y:S02]  /*0c80*/  F2FP.F16.F32.PACK_AB R7, R26, R23 ;  /* 0x000000171a07723e */ /* 0x000fe400000000ff */
[----:B------:R-:W1:Y:S03]  /*0c90*/  MUFU.SQRT R21, R21 ;  /* 0x0000001500157308 */ /* 0x000e660000002000 */
[----:B------:R-:W-:Y:S02]  /*0ca0*/  HADD2.F32 R26, -RZ, R7.H1_H1 ;  /* 0x30000007ff1a7230 */ /* 0x000fe40000004100 */
[----:B0-----:R-:W-:-:S03]  /*0cb0*/  FADD.FTZ R19, R18, UR14 ;  /* 0x0000000e12137e21 */ /* 0x001fc60008010000 */
[----:B------:R-:W0:Y:S08]  /*0cc0*/  MUFU.SQRT R24, R24 ;  /* 0x0000001800187308 */ /* 0x000e300000002000 */
[----:B------:R-:W2:Y:S01]  /*0cd0*/  MUFU.SQRT R18, R26 ;  /* 0x0000001a00127308 */ /* 0x000ea20000002000 */
[----:B-1----:R-:W-:Y:S01]  /*0ce0*/  FADD.FTZ R23, R21, UR14 ;  /* 0x0000000e15177e21 */ /* 0x002fe20008010000 */
[----:B------:R-:W-:Y:S01]  /*0cf0*/  F2FP.F16.F32.PACK_AB R19, RZ, R19 ;  /* 0x00000013ff13723e */ /* 0x000fe200000000ff */
[----:B0-----:R-:W-:-:S03]  /*0d00*/  FADD.FTZ R25, R24, UR14 ;  /* 0x0000000e18197e21 */ /* 0x001fc60008010000 */
[----:B------:R-:W-:Y:S02]  /*0d10*/  F2FP.F16.F32.PACK_AB R23, RZ, R23 ;  /* 0x00000017ff17723e */ /* 0x000fe400000000ff */
[----:B------:R-:W-:Y:S01]  /*0d20*/  F2FP.F16.F32.PACK_AB R25, RZ, R25 ;  /* 0x00000019ff19723e */ /* 0x000fe200000000ff */
[----:B--2---:R-:W-:Y:S01]  /*0d30*/  FADD.FTZ R18, R18, UR14 ;  /* 0x0000000e12127e21 */ /* 0x004fe20008010000 */
[----:B------:R-:W-:Y:S02]  /*0d40*/  HADD2.F32 R19, -RZ, R19.H0_H0 ;  /* 0x20000013ff137230 */ /* 0x000fe40000004100 */
[----:B------:R-:W-:Y:S02]  /*0d50*/  HADD2.F32 R21, -RZ, R23.H0_H0 ;  /* 0x20000017ff157230 */ /* 0x000fe40000004100 */
[----:B------:R-:W-:Y:S01]  /*0d60*/  F2FP.F16.F32.PACK_AB R18, RZ, R18 ;  /* 0x00000012ff12723e */ /* 0x000fe200000000ff */
[----:B------:R-:W-:Y:S01]  /*0d70*/  HADD2.F32 R23, -RZ, R25.H0_H0 ;  /* 0x20000019ff177230 */ /* 0x000fe20000004100 */
[----:B------:R-:W0:Y:S03]  /*0d80*/  MUFU.RCP R19, R19 ;  /* 0x0000001300137308 */ /* 0x000e260000001000 */
[----:B------:R-:W-:-:S05]  /*0d90*/  HADD2.F32 R18, -RZ, R18.H0_H0 ;  /* 0x20000012ff127230 */ /* 0x000fca0000004100 */
[----:B------:R-:W1:Y:S08]  /*0da0*/  MUFU.RCP R21, R21 ;  /* 0x0000001500157308 */ /* 0x000e700000001000 */
[----:B------:R-:W2:Y:S08]  /*0db0*/  MUFU.RCP R23, R23 ;  /* 0x0000001700177308 */ /* 0x000eb00000001000 */
[----:B------:R-:W3:Y:S01]  /*0dc0*/  MUFU.RCP R18, R18 ;  /* 0x0000001200127308 */ /* 0x000ee20000001000 */
[----:B------:R-:W-:-:S02]  /*0dd0*/  HADD2.F32 R24, -RZ, R11.H0_H0 ;  /* 0x2000000bff187230 */ /* 0x000fc40000004100 */
[----:B------:R-:W-:Y:S02]  /*0de0*/  HADD2.F32 R26, -RZ, R17.H0_H0 ;  /* 0x20000011ff1a7230 */ /* 0x000fe40000004100 */
[----:B------:R-:W-:Y:S02]  /*0df0*/  HADD2.F32 R6, -RZ, R6.H0_H0 ;  /* 0x20000006ff067230 */ /* 0x000fe40000004100 */
[----:B0-----:R-:W-:Y:S01]  /*0e00*/  FMUL.FTZ R19, R24, R19 ;  /* 0x0000001318137220 */ /* 0x001fe20000410000 */
[----:B------:R-:W-:Y:S02]  /*0e10*/  HADD2.F32 R7, -RZ, R7.H0_H0 ;  /* 0x20000007ff077230 */ /* 0x000fe40000004100 */
[----:B-1----:R-:W-:Y:S01]  /*0e20*/  FMUL.FTZ R26, R26, R21 ;  /* 0x000000151a1a7220 */ /* 0x002fe20000410000 */
[----:B--2---:R-:W-:Y:S01]  /*0e30*/  FMUL.FTZ R6, R6, R23 ;  /* 0x0000001706067220 */ /* 0x004fe20000410000 */
[----:B------:R-:W-:Y:S01]  /*0e40*/  VIADD R11, R3, UR4 ;  /* 0x00000004030b7c36 */ /* 0x000fe20008000000 */
[----:B------:R-:W-:-:S02]  /*0e50*/  F2FP.F16.F32.PACK_AB R19, RZ, R19 ;  /* 0x00000013ff13723e */ /* 0x000fc400000000ff */
[----:B------:R-:W-:Y:S02]  /*0e60*/  @P0 PRMT R12, RZ, 0x7610, R12 ;  /* 0x00007610ff0c0816 */ /* 0x000fe4000000000c */
[----:B------:R-:W-:Y:S01]  /*0e70*/  F2FP.F16.F32.PACK_AB R26, RZ, R26 ;  /* 0x0000001aff1a723e */ /* 0x000fe200000000ff */
[----:B---3--:R-:W-:Y:S01]  /*0e80*/  FMUL.FTZ R7, R7, R18 ;  /* 0x0000001207077220 */ /* 0x008fe20000410000 */
[----:B------:R-:W-:Y:S02]  /*0e90*/  F2FP.F16.F32.PACK_AB R6, RZ, R6 ;  /* 0x00000006ff06723e */ /* 0x000fe400000000ff */
[----:B------:R-:W-:Y:S01]  /*0ea0*/  IADD3 R18, PT, PT, R11, UR11, RZ ;  /* 0x0000000b0b127c10 */ /* 0x000fe2000fffe0ff */
[----:B------:R-:W-:Y:S01]  /*0eb0*/  HADD2.F32 R19, -RZ, R19.H0_H0 ;  /* 0x20000013ff137230 */ /* 0x000fe20000004100 */
[----:B------:R-:W-:Y:S01]  /*0ec0*/  F2FP.F16.F32.PACK_AB R21, RZ, R7 ;  /* 0x00000007ff15723e */ /* 0x000fe200000000ff */
[----:B------:R-:W-:Y:S01]  /*0ed0*/  HADD2.F32 R7, -RZ, R12.H0_H0 ;  /* 0x2000000cff077230 */ /* 0x000fe20000004100 */
[----:B------:R-:W-:Y:S01]  /*0ee0*/  IADD3 R17, PT, PT, R18, UR11, RZ ;  /* 0x0000000b12117c10 */ /* 0x000fe2000fffe0ff */
[----:B------:R-:W-:-:S02]  /*0ef0*/  HADD2.F32 R26, -RZ, R26.H0_H0 ;  /* 0x2000001aff1a7230 */ /* 0x000fc40000004100 */
[----:B------:R-:W-:Y:S02]  /*0f00*/  HADD2.F32 R6, -RZ, R6.H0_H0 ;  /* 0x20000006ff067230 */ /* 0x000fe40000004100 */
[----:B------:R-:W-:Y:S02]  /*0f10*/  HADD2.F32 R11, -RZ, R22.H0_H0 ;  /* 0x20000016ff0b7230 */ /* 0x000fe40000004100 */
[----:B------:R-:W-:Y:S02]  /*0f20*/  HADD2.F32 R9, -RZ, R9.H0_H0 ;  /* 0x20000009ff097230 */ /* 0x000fe40000004100 */
[----:B-----5:R-:W-:Y:S01]  /*0f30*/  FFMA.FTZ R7, R2, R7, R19 ;  /* 0x0000000702077223 */ /* 0x020fe20000010013 */
        /* <DEDUP_REMOVED lines=10> */
[C---:B------:R-:W-:Y:S02]  /*0fe0*/  IADD3 R22, P0, PT, R11.reuse, UR10, RZ ;  /* 0x0000000a0b167c10 */ /* 0x040fe4000ff1e0ff */
[----:B------:R-:W-:Y:S02]  /*0ff0*/  PRMT R25, R8, 0x7610, R25 ;  /* 0x0000761008197816 */ /* 0x000fe40000000019 */
[----:B------:R-:W-:Y:S02]  /*1000*/  LEA.HI.X.SX32 R23, R11, UR22, 0x1, P0 ;  /* 0x000000160b177c11 */ /* 0x000fe400080f0eff */
[----:B------:R-:W-:-:S02]  /*1010*/  LEA R6, P0, R22, UR6, 0x1 ;  /* 0x0000000616067c11 */ /* 0x000fc4000f8008ff */
[----:B------:R-:W-:Y:S02]  /*1020*/  PRMT R26, R10, 0x7610, R26 ;  /* 0x000076100a1a7816 */ /* 0x000fe4000000001a */
[--C-:B------:R-:W-:Y:S02]  /*1030*/  LEA.HI.X R7, R22, UR7, R23.reuse, 0x1, P0 ;  /* 0x0000000716077c11 */ /* 0x100fe400080f0c17 */
[----:B------:R-:W-:Y:S02]  /*1040*/  MOV R22, 0x2 ;  /* 0x0000000200167802 */ /* 0x000fe40000000f00 */
[----:B------:R-:W-:Y:S01]  /*1050*/  PRMT R23, R9, 0x7610, R23 ;  /* 0x0000761009177816 */ /* 0x000fe20000000017 */
[----:B------:R-:W-:-:S04]  /*1060*/  IMAD.WIDE R8, R11, R24, UR20 ;  /* 0x000000140b087e25 */ /* 0x000fc8000f8e0218 */
[----:B------:R-:W-:Y:S01]  /*1070*/  IMAD.WIDE R10, R11, R22, UR8 ;  /* 0x000000080b0a7e25 */ /* 0x000fe2000f8e0216 */
[----:B------:R0:W-:Y:S04]  /*1080*/  STG.E.U16 desc[UR24][R6.64], R23 ;  /* 0x0000001706007986 */ /* 0x0001e8000c101518 */
[----:B------:R0:W-:Y:S04]  /*1090*/  STG.E.U16 desc[UR24][R8.64], R25 ;  /* 0x0000001908007986 */ /* 0x0001e8000c101518 */
[----:B------:R0:W-:Y:S02]  /*10a0*/  STG.E.U16 desc[UR24][R10.64], R26 ;  /* 0x0000001a0a007986 */ /* 0x0001e4000c101518 */
.L_x_41:
[----:B------:R-:W-:Y:S05]  /*10b0*/  BSYNC.RECONVERGENT B0 ;  /* 0x0000000000007941 */ /* 0x000fea0003800200 */
.L_x_40:
[----:B------:R-:W-:Y:S01]  /*10c0*/  BSSY.RECONVERGENT B0, `(.L_x_42) ;  /* 0x0000010000007945 */ /* 0x000fe20003800200 */
[----:B0-----:R-:W-:Y:S01]  /*10d0*/  FFMA.FTZ R8, R2, R20, R21 ;  /* 0x0000001402087223 */ /* 0x001fe20000010015 */
[----:B------:R-:W-:Y:S02]  /*10e0*/  F2FP.F16.F32.PACK_AB R19, RZ, R19 ;  /* 0x00000013ff13723e */ /* 0x000fe400000000ff */
[----:B------:R-:W-:Y:S05]  /*10f0*/  @P3 BRA `(.L_x_43) ;  /* 0x0000000000303947 */ /* 0x000fea0003800000 */
[C---:B------:R-:W-:Y:S01]  /*1100*/  IADD3 R7, P0, PT, R18.reuse, UR10, RZ ;  /* 0x0000000a12077c10 */ /* 0x040fe2000ff1e0ff */
[----:B------:R-:W-:Y:S02]  /*1110*/  IMAD.MOV.U32 R11, RZ, RZ, 0x2 ;  /* 0x00000002ff0b7424 */ /* 0x000fe400078e00ff */
[----:B------:R-:W-:Y:S01]  /*1120*/  HFMA2 R9, -RZ, RZ, 0, 1.1920928955078125e-07 ;  /* 0x00000002ff097431 */ /* 0x000fe200000001ff */
[----:B------:R-:W-:Y:S02]  /*1130*/  PRMT R20, R19, 0x7610, R20 ;  /* 0x0000761013147816 */ /* 0x000fe40000000014 */
        /* <DEDUP_REMOVED lines=8> */
.L_x_43:
[----:B------:R-:W-:Y:S05]  /*11c0*/  BSYNC.RECONVERGENT B0 ;  /* 0x0000000000007941 */ /* 0x000fea0003800200 */
.L_x_42:
[----:B------:R-:W-:Y:S01]  /*11d0*/  BSSY.RECONVERGENT B0, `(.L_x_44) ;  /* 0x0000010000007945 */ /* 0x000fe20003800200 */
[----:B------:R-:W-:-:S03]  /*11e0*/  F2FP.F16.F32.PACK_AB R12, RZ, R12 ;  /* 0x0000000cff0c723e */ /* 0x000fc600000000ff */
[----:B------:R-:W-:Y:S05]  /*11f0*/  @P2 BRA `(.L_x_45) ;  /* 0x0000000000342947 */ /* 0x000fea0003800000 */
[C---:B0-----:R-:W-:Y:S01]  /*1200*/  IADD3 R0, P0, PT, R17.reuse, UR10, RZ ;  /* 0x0000000a11007c10 */ /* 0x041fe2000ff1e0ff */
[----:B------:R-:W-:Y:S01]  /*1210*/  IMAD.MOV.U32 R18, RZ, RZ, 0x2 ;  /* 0x00000002ff127424 */ /* 0x000fe200078e00ff */
[----:B------:R-:W-:Y:S02]  /*1220*/  MOV R10, 0x2 ;  /* 0x00000002000a7802 */ /* 0x000fe40000000f00 */
[C---:B------:R-:W-:Y:S02]  /*1230*/  LEA.HI.X.SX32 R5, R17.reuse, UR22, 0x1, P0 ;  /* 0x0000001611057c11 */ /* 0x040fe400080f0eff */
[----:B------:R-:W-:Y:S01]  /*1240*/  LEA R6, P0, R0, UR6, 0x1 ;  /* 0x0000000600067c11 */ /* 0x000fe2000f8008ff */
[----:B------:R-:W-:-:S03]  /*1250*/  IMAD.WIDE R10, R17, R10, UR20 ;  /* 0x00000014110a7e25 */ /* 0x000fc6000f8e020a */
[--C-:B------:R-:W-:Y:S02]  /*1260*/  LEA.HI.X R7, R0, UR7, R5.reuse, 0x1, P0 ;  /* 0x0000000700077c11 */ /* 0x100fe400080f0c05 */
[----:B------:R-:W-:Y:S02]  /*1270*/  PRMT R0, R12, 0x7610, R0 ;  /* 0x000076100c007816 */ /* 0x000fe40000000000 */
[----:B------:R-:W-:Y:S01]  /*1280*/  PRMT R5, R13, 0x7610, R5 ;  /* 0x000076100d057816 */ /* 0x000fe20000000005 */
[----:B------:R-:W-:Y:S02]  /*1290*/  IMAD.WIDE R12, R17, R18, UR8 ;  /* 0x00000008110c7e25 */ /* 0x000fe4000f8e0212 */
[----:B------:R1:W-:Y:S04]  /*12a0*/  STG.E.U16 desc[UR24][R6.64], R0 ;  /* 0x0000000006007986 */ /* 0x0003e8000c101518 */
[----:B------:R1:W-:Y:S04]  /*12b0*/  STG.E.U16 desc[UR24][R10.64], R5 ;  /* 0x000000050a007986 */ /* 0x0003e8000c101518 */
[----:B------:R1:W-:Y:S02]  /*12c0*/  STG.E.U16 desc[UR24][R12.64], R16 ;  /* 0x000000100c007986 */ /* 0x0003e4000c101518 */
.L_x_45:
[----:B------:R-:W-:Y:S05]  /*12d0*/  BSYNC.RECONVERGENT B0 ;  /* 0x0000000000007941 */ /* 0x000fea0003800200 */
.L_x_44:
        /* <DEDUP_REMOVED lines=15> */
.L_x_47:
[----:B------:R-:W-:Y:S05]  /*13d0*/  BSYNC.RECONVERGENT B0 ;  /* 0x0000000000007941 */ /* 0x000fea0003800200 */
.L_x_46:
[----:B------:R-:W-:-:S04]  /*13e0*/  ULEA UR4, UR11, UR4, 0x2 ;  /* 0x000000040b047291 */ /* 0x000fc8000f8e10ff */
[----:B------:R-:W-:-:S09]  /*13f0*/  UISETP.GE.AND UP0, UPT, UR4, UR5, UPT ;  /* 0x000000050400728c */ /* 0x000fd2000bf06270 */
[----:B------:R-:W-:Y:S05]  /*1400*/  BRA.U !UP0, `(.L_x_48) ;  /* 0xffffffed08a47547 */ /* 0x000fea000b83ffff */
[----:B------:R-:W-:Y:S05]  /*1410*/  EXIT ;  /* 0x000000000000794d */ /* 0x000fea0003800000 */
.L_x_49:
        /* <DEDUP_REMOVED lines=14> */
.L_x_84:


//--------------------- .text._Z25multi_tensor_apply_kernelI18TensorListMetadataILi5EE17LAMBStage1FunctorIfN3c104HalfEfEJPfffffffEEvlPViT_T0_DpT1_ --------------------------
	.section	.text._Z25multi_tensor_apply_kernelI18TensorListMetadataILi5EE17LAMBStage1FunctorIfN3c104HalfEfEJPfffffffEEvlPViT_T0_DpT1_,"ax",@progbits
	.align	128
        .global         _Z25multi_tensor_apply_kernelI18TensorListMetadataILi5EE17LAMBStage1FunctorIfN3c104HalfEfEJPfffffffEEvlPViT_T0_DpT1_
        .type           _Z25multi_tensor_apply_kernelI18TensorListMetadataILi5EE17LAMBStage1FunctorIfN3c104HalfEfEJPfffffffEEvlPViT_T0_DpT1_,@function
        .size           _Z25multi_tensor_apply_kernelI18TensorListMetadataILi5EE17LAMBStage1FunctorIfN3c104HalfEfEJPfffffffEEvlPViT_T0_DpT1_,(.L_x_85 - _Z25multi_tensor_apply_kernelI18TensorListMetadataILi5EE17LAMBStage1FunctorIfN3c104HalfEfEJPfffffffEEvlPViT_T0_DpT1_)
        .other          _Z25multi_tensor_apply_kernelI18TensorListMetadataILi5EE17LAMBStage1FunctorIfN3c104HalfEfEJPfffffffEEvlPViT_T0_DpT1_,@"STO_CUDA_ENTRY STV_DEFAULT"
_Z25multi_tensor_apply_kernelI18TensorListMetadataILi5EE17LAMBStage1FunctorIfN3c104HalfEfEJPfffffffEEvlPViT_T0_DpT1_:
.text._Z25multi_tensor_apply_kernelI18TensorListMetadataILi5EE17LAMBStage1FunctorIfN3c104HalfEfEJPfffffffEEvlPViT_T0_DpT1_:
        /* <DEDUP_REMOVED lines=42> */
.L_x_58:
[----:B---3--:R-:W-:Y:S01]  /*02a0*/  IADD3 R18, PT, PT, R3, UR4, RZ ;  /* 0x0000000403127c10 */ /* 0x008fe2000fffe0ff */
[----:B------:R-:W-:Y:S01]  /*02b0*/  USHF.R.S32.HI UR22, URZ, 0x1f, UR10 ;  /* 0x0000001fff167899 */ /* 0x000fe2000801140a */
[----:B------:R-:W-:Y:S02]  /*02c0*/  IMAD.MOV.U32 R21, RZ, RZ, 0x2 ;  /* 0x00000002ff157424 */ /* 0x000fe400078e00ff */
[C---:B------:R-:W-:Y:S02]  /*02d0*/  ISETP.GE.AND P0, PT, R18.reuse, UR5, PT ;  /* 0x0000000512007c0c */ /* 0x040fe4000bf06270 */
[----:B0-----:R-:W-:-:S11]  /*02e0*/  IADD3 R22, PT, PT, R18, UR11, RZ ;  /* 0x0000000b12167c10 */ /* 0x001fd6000fffe0ff */
[----:B------:R-:W-:-:S04]  /*02f0*/  @!P0 IADD3 R13, P1, PT, R18, UR10, RZ ;  /* 0x0000000a120d8c10 */ /* 0x000fc8000ff3e0ff */
[----:B-1----:R-:W-:Y:S02]  /*0300*/  @!P0 LEA.HI.X.SX32 R14, R18, UR22, 0x1, P1 ;  /* 0x00000016120e8c11 */ /* 0x002fe400088f0eff */
[----:B------:R-:W-:Y:S02]  /*0310*/  ISETP.GE.AND P1, PT, R22, UR5, PT ;  /* 0x0000000516007c0c */ /* 0x000fe4000bf26270 */
[----:B-1----:R-:W-:-:S04]  /*0320*/  @!P0 LEA R6, P2, R13, UR16, 0x2 ;  /* 0x000000100d068c11 */ /* 0x002fc8000f8410ff */
[----:B------:R-:W-:Y:S02]  /*0330*/  @!P0 LEA.HI.X R7, R13, UR17, R14, 0x2, P2 ;  /* 0x000000110d078c11 */ /* 0x000fe400090f140e */
[----:B------:R-:W-:-:S03]  /*0340*/  IADD3 R12, PT, PT, R22, UR11, RZ ;  /* 0x0000000b160c7c10 */ /* 0x000fc6000fffe0ff */
[----:B------:R-:W3:Y:S01]  /*0350*/  @!P0 LDG.E R5, desc[UR24][R6.64] ;  /* 0x0000001806058981 */ /* 0x000ee2000c1e1900 */
[C---:B------:R-:W-:Y:S01]  /*0360*/  ISETP.GE.AND P3, PT, R12.reuse, UR5, PT ;  /* 0x000000050c007c0c */ /* 0x040fe2000bf66270 */
[----:B------:R-:W-:Y:S01]  /*0370*/  VIADD R4, R12, UR11 ;  /* 0x0000000b0c047c36 */ /* 0x000fe20008000000 */
[----:B------:R-:W-:Y:S01]  /*0380*/  @!P1 IADD3 R15, P4, PT, R22, UR10, RZ ;  /* 0x0000000a160f9c10 */ /* 0x000fe2000ff9e0ff */
[----:B------:R-:W-:Y:S01]  /*0390*/  HFMA2 R19, -RZ, RZ, 0, 1.1920928955078125e-07 ;  /* 0x00000002ff137431 */ /* 0x000fe200000001ff */
[----:B------:R-:W-:Y:S01]  /*03a0*/  @P1 MOV R8, RZ ;  /* 0x000000ff00081202 */ /* 0x000fe20000000f00 */
[----:B------:R-:W-:Y:S01]  /*03b0*/  @!P0 IMAD.WIDE R20, R18, R21, UR20 ;  /* 0x0000001412148e25 */ /* 0x000fe2000f8e0215 */
[----:B------:R-:W-:Y:S02]  /*03c0*/  @!P1 LEA.HI.X.SX32 R16, R22, UR22, 0x1, P4 ;  /* 0x0000001616109c11 */ /* 0x000fe4000a0f0eff */
[C---:B------:R-:W-:Y:S01]  /*03d0*/  @!P1 LEA R26, P4, R15.reuse, UR16, 0x2 ;  /* 0x000000100f1a9c11 */ /* 0x040fe2000f8810ff */
[----:B------:R-:W-:Y:S01]  /*03e0*/  @!P0 IMAD.WIDE R18, R18, R19, UR8 ;  /* 0x0000000812128e25 */ /* 0x000fe2000f8e0213 */
[----:B------:R-:W-:Y:S01]  /*03f0*/  ISETP.GE.AND P2, PT, R4, UR5, PT ;  /* 0x0000000504007c0c */ /* 0x000fe2000bf46270 */
[----:B------:R-:W4:Y:S01]  /*0400*/  @!P0 LDG.E.U16 R6, desc[UR24][R20.64] ;  /* 0x0000001814068981 */ /* 0x000f22000c1e1500 */
[----:B------:R-:W-:-:S02]  /*0410*/  @!P1 LEA.HI.X R27, R15, UR17, R16, 0x2, P4 ;  /* 0x000000110f1b9c11 */ /* 0x000fc4000a0f1410 */
[----:B------:R-:W-:Y:S01]  /*0420*/  MOV R25, 0x2 ;  /* 0x0000000200197802 */ /* 0x000fe20000000f00 */
[----:B------:R0:W4:Y:S01]  /*0430*/  @!P0 LDG.E.U16 R7, desc[UR24][R18.64] ;  /* 0x0000001812078981 */ /* 0x000122000c1e1500 */
[----:B------:R-:W-:Y:S02]  /*0440*/  @!P3 IADD3 R9, P4, PT, R12, UR10, RZ ;  /* 0x0000000a0c09bc10 */ /* 0x000fe4000ff9e0ff */
[----:B------:R-:W-:Y:S01]  /*0450*/  @P1 PRMT R0, RZ, 0x7610, R0 ;  /* 0x00007610ff001816 */ /* 0x000fe20000000000 */
[----:B------:R-:W4:Y:S01]  /*0460*/  @!P1 LDG.E R8, desc[UR24][R26.64] ;  /* 0x000000181a089981 */ /* 0x000f22000c1e1900 */
[----:B------:R-:W-:Y:S01]  /*0470*/  @!P1 IMAD.WIDE R24, R22, R25, UR20 ;  /* 0x0000001416189e25 */ /* 0x000fe2000f8e0219 */
[----:B------:R-:W-:Y:S02]  /*0480*/  @!P3 LEA.HI.X.SX32 R10, R12, UR22, 0x1, P4 ;  /* 0x000000160c0abc11 */ /* 0x000fe4000a0f0eff */
[----:B------:R-:W-:Y:S02]  /*0490*/  @!P3 LEA R28, P4, R9, UR16, 0x2 ;  /* 0x00000010091cbc11 */ /* 0x000fe4000f8810ff */
[----:B------:R-:W-:Y:S01]  /*04a0*/  @!P2 IADD3 R11, P5, PT, R4, UR10, RZ ;  /* 0x0000000a040bac10 */ /* 0x000fe2000ffbe0ff */
[----:B------:R1:W4:Y:S01]  /*04b0*/  @!P1 LDG.E.U16 R0, desc[UR24][R24.64] ;  /* 0x0000001818009981 */ /* 0x000322000c1e1500 */
[----:B0-----:R-:W-:-:S02]  /*04c0*/  @P3 MOV R19, RZ ;  /* 0x000000ff00133202 */ /* 0x001fc40000000f00 */
[----:B------:R-:W-:Y:S01]  /*04d0*/  @!P3 LEA.HI.X R29, R9, UR17, R10, 0x2, P4 ;  /* 0x00000011091dbc11 */ /* 0x000fe2000a0f140a */
[----:B------:R-:W-:Y:S01]  /*04e0*/  HFMA2 R23, -RZ, RZ, 0, 1.1920928955078125e-07 ;  /* 0x00000002ff177431 */ /* 0x000fe200000001ff */
[----:B------:R-:W-:Y:S01]  /*04f0*/  @!P2 LEA.HI.X.SX32 R20, R4, UR22, 0x1, P5 ;  /* 0x000000160414ac11 */ /* 0x000fe2000a8f0eff */
[----:B------:R-:W-:Y:S01]  /*0500*/  @P2 IMAD.MOV.U32 R21, RZ, RZ, RZ ;  /* 0x000000ffff152224 */ /* 0x000fe200078e00ff */
[----:B------:R-:W-:Y:S01]  /*0510*/  @P1 PRMT R18, RZ, 0x7610, R18 ;  /* 0x00007610ff121816 */ /* 0x000fe20000000012 */
[----:B------:R-:W4:Y:S01]  /*0520*/  @!P3 LDG.E R19, desc[UR24][R28.64] ;  /* 0x000000181c13b981 */ /* 0x000f22000c1e1900 */
[----:B-1----:R-:W-:Y:S01]  /*0530*/  @!P2 LEA R24, P4, R11, UR16, 0x2 ;  /* 0x000000100b18ac11 */ /* 0x002fe2000f8810ff */
[----:B------:R-:W-:-:S03]  /*0540*/  @!P1 IMAD.WIDE R22, R22, R23, UR8 ;  /* 0x0000000816169e25 */ /* 0x000fc6000f8e0217 */
[----:B------:R-:W-:Y:S01]  /*0550*/  @!P2 LEA.HI.X R25, R11, UR17, R20, 0x2, P4 ;  /* 0x000000110b19ac11 */ /* 0x000fe2000a0f1414 */
[----:B------:R-:W-:Y:S01]  /*0560*/  HFMA2 R17, -RZ, RZ, 0, 1.1920928955078125e-07 ;  /* 0x00000002ff117431 */ /* 0x000fe200000001ff */
[----:B------:R0:W4:Y:S01]  /*0570*/  @!P1 LDG.E.U16 R18, desc[UR24][R22.64] ;  /* 0x0000001816129981 */ /* 0x000122000c1e1500 */
[----:B------:R-:W-:-:S03]  /*0580*/  @P3 PRMT R26, RZ, 0x7610, R26 ;  /* 0x00007610ff1a3816 */ /* 0x000fc6000000001a */
[----:B------:R-:W4:Y:S01]  /*0590*/  @!P2 LDG.E R21, desc[UR24][R24.64] ;  /* 0x000000181815a981 */ /* 0x000f22000c1e1900 */
[----:B------:R-:W-:Y:S01]  /*05a0*/  @P3 PRMT R27, RZ, 0x7610, R27 ;  /* 0x00007610ff1b3816 */ /* 0x000fe2000000001b */
[----:B0-----:R-:W-:-:S05]  /*05b0*/  @!P3 IMAD.WIDE R22, R12, R17, UR20 ;  /* 0x000000140c16be25 */ /* 0x001fca000f8e0211 */
[----:B------:R0:W4:Y:S01]  /*05c0*/  @!P3 LDG.E.U16 R26, desc[UR24][R22.64] ;  /* 0x00000018161ab981 */ /* 0x000122000c1e1500 */
[----:B------:R-:W-:Y:S01]  /*05d0*/  @P2 PRMT R28, RZ, 0x7610, R28 ;  /* 0x00007610ff1c2816 */ /* 0x000fe2000000001c */
[----:B0-----:R-:W-:Y:S01]  /*05e0*/  @!P3 IMAD.WIDE R22, R12, R17, UR8 ;  /* 0x000000080c16be25 */ /* 0x001fe2000f8e0211 */
[----:B------:R-:W-:-:S04]  /*05f0*/  MOV R25, 0x2 ;  /* 0x0000000200197802 */ /* 0x000fc80000000f00 */
[----:B------:R0:W4:Y:S01]  /*0600*/  @!P3 LDG.E.U16 R27, desc[UR24][R22.64] ;  /* 0x00000018161bb981 */ /* 0x000122000c1e1500 */
[----:B------:R-:W-:Y:S01]  /*0610*/  @P2 PRMT R29, RZ, 0x7610, R29 ;  /* 0x00007610ff1d2816 */ /* 0x000fe2000000001d */
[----:B------:R-:W-:-:S05]  /*0620*/  @!P2 IMAD.WIDE R24, R4, R25, UR8 ;  /* 0x000000080418ae25 */ /* 0x000fca000f8e0219 */
[----:B------:R-:W4:Y:S01]  /*0630*/  @!P2 LDG.E.U16 R29, desc[UR24][R24.64] ;  /* 0x00000018181da981 */ /* 0x000f22000c1e1500 */
[----:B0-----:R-:W-:-:S05]  /*0640*/  @!P2 IMAD.WIDE R22, R4, R17, UR20 ;  /* 0x000000140416ae25 */ /* 0x001fca000f8e0211 */
[----:B------:R0:W4:Y:S01]  /*0650*/  @!P2 LDG.E.U16 R28, desc[UR24][R22.64] ;  /* 0x00000018161ca981 */ /* 0x000122000c1e1500 */
[----:B--2---:R-:W-:-:S04]  /*0660*/  @!P0 LEA R12, P4, R13, UR18, 0x1 ;  /* 0x000000120d0c8c11 */ /* 0x004fc8000f8808ff */
        /* <DEDUP_REMOVED lines=15> */
[----:B------:R-:W-:Y:S01]  /*0760*/  IMAD.U32 R23, RZ, RZ, UR27 ;  /* 0x0000001bff177e24 */ /* 0x000fe2000f8e00ff */
[----:B0-----:R-:W-:Y:S01]  /*0770*/  MOV R14, UR26 ;  /* 0x0000001a000e7c02 */ /* 0x001fe20008000f00 */
[----:B------:R-:W-:Y:S01]  /*0780*/  BSSY.RECONVERGENT B0, `(.L_x_50) ;  /* 0x0000093000007945 */ /* 0x000fe20003800200 */
[----:B------:R-:W-:Y:S02]  /*0790*/  ISETP.GE.AND P1, PT, R4, UR5, PT ;  /* 0x0000000504007c0c */ /* 0x000fe4000bf26270 */
[----:B------:R-:W-:-:S05]  /*07a0*/  @P0 MOV R5, RZ ;  /* 0x000000ff00050202 */ /* 0x000fca0000000f00 */
[----:B---3--:R-:W-:-:S05]  /*07b0*/  FMUL.FTZ R5, R24, R5 ;  /* 0x0000000518057220 */ /* 0x008fca0000410000 */
[----:B------:R-:W-:-:S05]  /*07c0*/  F2FP.F16.F32.PACK_AB R5, RZ, R5 ;  /* 0x00000005ff05723e */ /* 0x000fca00000000ff */
[----:B------:R-:W-:Y:S01]  /*07d0*/  HADD2.F32 R13, -RZ, R5.H0_H0 ;  /* 0x20000005ff0d7230 */ /* 0x000fe20000004100 */
[----:B------:R-:W-:Y:S01]  /*07e0*/  @P0 PRMT R6, RZ, 0x7610, R6 ;  /* 0x00007610ff060816 */ /* 0x000fe20000000006 */
[----:B----4-:R-:W-:Y:S01]  /*07f0*/  FMUL.FTZ R5, R24, R8 ;  /* 0x0000000818057220 */ /* 0x010fe20000410000 */
[----:B------:R-:W-:Y:S01]  /*0800*/  FADD.FTZ R8, -R23, 1 ;  /* 0x3f80000017087421 */ /* 0x000fe20000010100 */
[----:B------:R-:W-:-:S03]  /*0810*/  @P0 PRMT R7, RZ, 0x7610, R7 ;  /* 0x00007610ff070816 */ /* 0x000fc60000000007 */
[----:B------:R-:W-:Y:S01]  /*0820*/  F2FP.F16.F32.PACK_AB R15, RZ, R5 ;  /* 0x00000005ff0f723e */ /* 0x000fe200000000ff */
[C---:B-1----:R-:W-:Y:S01]  /*0830*/  FMUL.FTZ R10, R13.reuse, R8 ;  /* 0x000000080d0a7220 */ /* 0x042fe20000410000 */
[----:B------:R-:W-:Y:S01]  /*0840*/  FADD.FTZ R5, -R14, 1 ;  /* 0x3f8000000e057421 */ /* 0x000fe20000010100 */
[----:B------:R-:W-:Y:S02]  /*0850*/  HADD2.F32 R11, -RZ, R6.H0_H0 ;  /* 0x20000006ff0b7230 */ /* 0x000fe40000004100 */
[C---:B------:R-:W-:Y:S01]  /*0860*/  FMUL.FTZ R14, R13.reuse, R10 ;  /* 0x0000000a0d0e7220 */ /* 0x040fe20000410000 */
[----:B------:R-:W-:Y:S02]  /*0870*/  HADD2.F32 R7, -RZ, R7.H0_H0 ;  /* 0x20000007ff077230 */ /* 0x000fe40000004100 */
[----:B------:R-:W-:Y:S01]  /*0880*/  FMUL.FTZ R10, R13, R5 ;  /* 0x000000050d0a7220 */ /* 0x000fe20000410000 */
[----:B------:R-:W-:Y:S02]  /*0890*/  HADD2.F32 R6, -RZ, R15.H0_H0 ;  /* 0x2000000fff067230 */ /* 0x000fe40000004100 */
[----:B------:R-:W-:Y:S01]  /*08a0*/  FMUL.FTZ R19, R24, R19 ;  /* 0x0000001318137220 */ /* 0x000fe20000410000 */
[----:B------:R-:W-:Y:S01]  /*08b0*/  FFMA.FTZ R11, R11, UR26, R10 ;  /* 0x0000001a0b0b7c23 */ /* 0x000fe2000801000a */
[----:B------:R-:W-:Y:S01]  /*08c0*/  FFMA.FTZ R10, R7, UR27, R14 ;  /* 0x0000001b070a7c23 */ /* 0x000fe2000801000e */
[----:B------:R-:W-:-:S02]  /*08d0*/  FMUL.FTZ R7, R8, R6 ;  /* 0x0000000608077220 */ /* 0x000fc40000410000 */
[----:B------:R-:W-:Y:S01]  /*08e0*/  F2FP.F16.F32.PACK_AB R19, RZ, R19 ;  /* 0x00000013ff13723e */ /* 0x000fe200000000ff */
[----:B------:R-:W-:Y:S02]  /*08f0*/  HADD2.F32 R0, -RZ, R0.H0_H0 ;  /* 0x20000000ff007230 */ /* 0x000fe40000004100 */
[----:B------:R-:W-:Y:S01]  /*0900*/  FMUL.FTZ R14, R6, R7 ;  /* 0x00000007060e7220 */ /* 0x000fe20000410000 */
[----:B------:R-:W-:Y:S01]  /*0910*/  FMUL.FTZ R7, R5, R6 ;  /* 0x0000000605077220 */ /* 0x000fe20000410000 */
[----:B------:R-:W-:Y:S01]  /*0920*/  FMUL.FTZ R21, R24, R21 ;  /* 0x0000001518157220 */ /* 0x000fe20000410000 */
[----:B------:R-:W-:Y:S02]  /*0930*/  HADD2.F32 R15, -RZ, R18.H0_H0 ;  /* 0x20000012ff0f7230 */ /* 0x000fe40000004100 */
[----:B------:R-:W-:Y:S02]  /*0940*/  HADD2.F32 R19, -RZ, R19.H0_H0 ;  /* 0x20000013ff137230 */ /* 0x000fe40000004100 */
[----:B------:R-:W-:Y:S01]  /*0950*/  F2FP.F16.F32.PACK_AB R21, RZ, R21 ;  /* 0x00000015ff15723e */ /* 0x000fe200000000ff */
[----:B------:R-:W-:Y:S01]  /*0960*/  FFMA.FTZ R0, R0, UR26, R7 ;  /* 0x0000001a00007c23 */ /* 0x000fe20008010007 */
[----:B------:R-:W0:Y:S01]  /*0970*/  MUFU.RCP R6, UR12 ;  /* 0x0000000c00067d08 */ /* 0x000e220008001000 */
[----:B------:R-:W-:Y:S01]  /*0980*/  FFMA.FTZ R15, R15, UR27, R14 ;  /* 0x0000001b0f0f7c23 */ /* 0x000fe2000801000e */
[----:B------:R-:W-:Y:S01]  /*0990*/  FMUL.FTZ R18, R8, R19 ;  /* 0x0000001308127220 */ /* 0x000fe20000410000 */
[----:B------:R-:W-:-:S05]  /*09a0*/  HADD2.F32 R14, -RZ, R21.H0_H0 ;  /* 0x20000015ff0e7230 */ /* 0x000fca0000004100 */
[----:B------:R-:W1:Y:S01]  /*09b0*/  MUFU.RCP R7, UR13 ;  /* 0x0000000d00077d08 */ /* 0x000e620008001000 */
[----:B------:R-:W-:Y:S02]  /*09c0*/  HADD2.F32 R13, -RZ, R26.H0_H0 ;  /* 0x2000001aff0d7230 */ /* 0x000fe40000004100 */
[----:B------:R-:W-:Y:S01]  /*09d0*/  FMUL.FTZ R16, R5, R19 ;  /* 0x0000001305107220 */ /* 0x000fe20000410000 */
[----:B------:R-:W-:Y:S01]  /*09e0*/  FMUL.FTZ R18, R19, R18 ;  /* 0x0000001213127220 */ /* 0x000fe20000410000 */
[----:B------:R-:W-:Y:S01]  /*09f0*/  FMUL.FTZ R19, R8, R14 ;  /* 0x0000000e08137220 */ /* 0x000fe20000410000 */
[----:B------:R-:W-:Y:S02]  /*0a00*/  F2FP.F16.F32.PACK_AB R8, RZ, R11 ;  /* 0x0000000bff08723e */ /* 0x000fe400000000ff */
[----:B------:R-:W-:Y:S01]  /*0a10*/  F2FP.F16.F32.PACK_AB R10, RZ, R10 ;  /* 0x0000000aff0a723e */ /* 0x000fe200000000ff */
[----:B------:R-:W-:Y:S02]  /*0a20*/  HADD2.F32 R27, -RZ, R27.H0_H0 ;  /* 0x2000001bff1b7230 */ /* 0x000fe40000004100 */
[----:B------:R-:W-:Y:S01]  /*0a30*/  FFMA.FTZ R13, R13, UR26, R16 ;  /* 0x0000001a0d0d7c23 */ /* 0x000fe20008010010 */
[----:B------:R-:W-:Y:S01]  /*0a40*/  FMUL.FTZ R17, R5, R14 ;  /* 0x0000000e05117220 */ /* 0x000fe20000410000 */
[----:B------:R-:W-:Y:S01]  /*0a50*/  F2FP.F16.F32.PACK_AB R0, RZ, R0 ;  /* 0x00000000ff00723e */ /* 0x000fe200000000ff */
[----:B------:R-:W-:-:S02]  /*0a60*/  HADD2.F32 R11, -RZ, R8.H0_H0 ;  /* 0x20000008ff0b7230 */ /* 0x000fc40000004100 */
[----:B------:R-:W-:Y:S01]  /*0a70*/  FFMA.FTZ R16, R27, UR27, R18 ;  /* 0x0000001b1b107c23 */ /* 0x000fe20008010012 */
[----:B------:R-:W-:Y:S01]  /*0a80*/  F2FP.F16.F32.PACK_AB R5, RZ, R15 ;  /* 0x0000000fff05723e */ /* 0x000fe200000000ff */
[----:B------:R-:W-:Y:S02]  /*0a90*/  HADD2.F32 R18, -RZ, R10.H0_H0 ;  /* 0x2000000aff127230 */ /* 0x000fe40000004100 */
[----:B0-----:R-:W-:Y:S01]  /*0aa0*/  FMUL.FTZ R11, R11, R6 ;  /* 0x000000060b0b7220 */ /* 0x001fe20000410000 */
[----:B------:R-:W-:Y:S02]  /*0ab0*/  HADD2.F32 R28, -RZ, R28.H0_H0 ;  /* 0x2000001cff1c7230 */ /* 0x000fe40000004100 */
[----:B-1----:R-:W-:Y:S01]  /*0ac0*/  FMUL.FTZ R18, R18, R7 ;  /* 0x0000000712127220 */ /* 0x002fe20000410000 */
[----:B------:R-:W-:Y:S02]  /*0ad0*/  HADD2.F32 R24, -RZ, R5.H0_H0 ;  /* 0x20000005ff187230 */ /* 0x000fe40000004100 */
[----:B------:R-:W-:Y:S01]  /*0ae0*/  FFMA.FTZ R15, R28, UR26, R17 ;  /* 0x0000001a1c0f7c23 */ /* 0x000fe20008010011 */
[----:B------:R-:W-:-:S02]  /*0af0*/  HADD2.F32 R17, -RZ, R0.H0_H0 ;  /* 0x20000000ff117230 */ /* 0x000fc40000004100 */
[----:B------:R-:W-:Y:S01]  /*0b00*/  FMUL.FTZ R14, R14, R19 ;  /* 0x000000130e0e7220 */ /* 0x000fe20000410000 */
[----:B------:R-:W-:Y:S02]  /*0b10*/  HADD2.F32 R29, -RZ, R29.H0_H0 ;  /* 0x2000001dff1d7230 */ /* 0x000fe40000004100 */
        /* <DEDUP_REMOVED lines=27> */
[----:B------:R-:W3:Y:S01]  /*0cd0*/  MUFU.SQRT R18, R26 ;  /* 0x0000001a00127308 */ /* 0x000ee20000002000 */
[----:B-1----:R-:W-:Y:S01]  /*0ce0*/  FADD.FTZ R23, R21, UR14 ;  /* 0x0000000e15177e21 */ /* 0x002fe20008010000 */
[----:B------:R-:W-:Y:S01]  /*0cf0*/  F2FP.F16.F32.PACK_AB R19, RZ, R19 ;  /* 0x00000013ff13723e */ /* 0x000fe200000000ff */
[----:B0-----:R-:W-:-:S03]  /*0d00*/  FADD.FTZ R25, R24, UR14 ;  /* 0x0000000e18197e21 */ /* 0x001fc60008010000 */
[----:B------:R-:W-:Y:S02]  /*0d10*/  F2FP.F16.F32.PACK_AB R23, RZ, R23 ;  /* 0x00000017ff17723e */ /* 0x000fe400000000ff */
[----:B------:R-:W-:Y:S01]  /*0d20*/  F2FP.F16.F32.PACK_AB R25, RZ, R25 ;  /* 0x00000019ff19723e */ /* 0x000fe200000000ff */
[----:B---3--:R-:W-:Y:S01]  /*0d30*/  FADD.FTZ R18, R18, UR14 ;  /* 0x0000000e12127e21 */ /* 0x008fe20008010000 */
[----:B------:R-:W-:Y:S02]  /*0d40*/  HADD2.F32 R19, -RZ, R19.H0_H0 ;  /* 0x20000013ff137230 */ /* 0x000fe40000004100 */
[----:B------:R-:W-:Y:S02]  /*0d50*/  HADD2.F32 R21, -RZ, R23.H0_H0 ;  /* 0x20000017ff157230 */ /* 0x000fe40000004100 */
[----:B------:R-:W-:Y:S01]  /*0d60*/  F2FP.F16.F32.PACK_AB R18, RZ, R18 ;  /* 0x00000012ff12723e */ /* 0x000fe200000000ff */
[----:B------:R-:W-:Y:S01]  /*0d70*/  HADD2.F32 R23, -RZ, R25.H0_H0 ;  /* 0x20000019ff177230 */ /* 0x000fe20000004100 */
[----:B------:R-:W0:Y:S03]  /*0d80*/  MUFU.RCP R19, R19 ;  /* 0x0000001300137308 */ /* 0x000e260000001000 */
[----:B------:R-:W-:-:S05]  /*0d90*/  HADD2.F32 R18, -RZ, R18.H0_H0 ;  /* 0x20000012ff127230 */ /* 0x000fca0000004100 */
[----:B------:R-:W1:Y:S08]  /*0da0*/  MUFU.RCP R21, R21 ;  /* 0x0000001500157308 */ /* 0x000e700000001000 */
[----:B------:R-:W3:Y:S08]  /*0db0*/  MUFU.RCP R23, R23 ;  /* 0x0000001700177308 */ /* 0x000ef00000001000 */
[----:B------:R-:W4:Y:S01]  /*0dc0*/  MUFU.RCP R18, R18 ;  /* 0x0000001200127308 */ /* 0x000f220000001000 */
[----:B------:R-:W-:-:S02]  /*0dd0*/  HADD2.F32 R24, -RZ, R11.H0_H0 ;  /* 0x2000000bff187230 */ /* 0x000fc40000004100 */
[----:B------:R-:W-:Y:S02]  /*0de0*/  HADD2.F32 R26, -RZ, R17.H0_H0 ;  /* 0x20000011ff1a7230 */ /* 0x000fe40000004100 */
[----:B------:R-:W-:Y:S02]  /*0df0*/  HADD2.F32 R6, -RZ, R6.H0_H0 ;  /* 0x20000006ff067230 */ /* 0x000fe40000004100 */
[----:B0-----:R-:W-:Y:S01]  /*0e00*/  FMUL.FTZ R19, R24, R19 ;  /* 0x0000001318137220 */ /* 0x001fe20000410000 */
[----:B------:R-:W-:Y:S02]  /*0e10*/  HADD2.F32 R7, -RZ, R7.H0_H0 ;  /* 0x20000007ff077230 */ /* 0x000fe40000004100 */
[----:B-1----:R-:W-:Y:S01]  /*0e20*/  FMUL.FTZ R26, R26, R21 ;  /* 0x000000151a1a7220 */ /* 0x002fe20000410000 */
[----:B------:R-:W-:Y:S01]  /*0e30*/  IADD3 R11, PT, PT, R3, UR4, RZ ;  /* 0x00000004030b7c10 */ /* 0x000fe2000fffe0ff */
[----:B---3--:R-:W-:Y:S01]  /*0e40*/  FMUL.FTZ R6, R6, R23 ;  /* 0x0000001706067220 */ /* 0x008fe20000410000 */
[----:B------:R-:W-:-:S02]  /*0e50*/  F2FP.F16.F32.PACK_AB R19, RZ, R19 ;  /* 0x00000013ff13723e */ /* 0x000fc400000000ff */
[----:B------:R-:W-:Y:S02]  /*0e60*/  @P0 PRMT R12, RZ, 0x7610, R12 ;  /* 0x00007610ff0c0816 */ /* 0x000fe4000000000c */
[----:B------:R-:W-:Y:S01]  /*0e70*/  F2FP.F16.F32.PACK_AB R26, RZ, R26 ;  /* 0x0000001aff1a723e */ /* 0x000fe200000000ff */
[----:B----4-:R-:W-:Y:S01]  /*0e80*/  FMUL.FTZ R7, R7, R18 ;  /* 0x0000001207077220 */ /* 0x010fe20000410000 */
[----:B------:R-:W-:Y:S02]  /*0e90*/  IADD3 R18, PT, PT, R11, UR11, RZ ;  /* 0x0000000b0b127c10 */ /* 0x000fe4000fffe0ff */
[----:B------:R-:W-:Y:S01]  /*0ea0*/  F2FP.F16.F32.PACK_AB R6, RZ, R6 ;  /* 0x00000006ff06723e */ /* 0x000fe200000000ff */
[----:B------:R-:W-:Y:S01]  /*0eb0*/  HADD2.F32 R19, -RZ, R19.H0_H0 ;  /* 0x20000013ff137230 */ /* 0x000fe20000004100 */
[----:B------:R-:W-:Y:S01]  /*0ec0*/  F2FP.F16.F32.PACK_AB R21, RZ, R7 ;  /* 0x00000007ff15723e */ /* 0x000fe200000000ff */
[----:B--2---:R-:W-:Y:S02]  /*0ed0*/  HADD2.F32 R7, -RZ, R12.H0_H0 ;  /* 0x2000000cff077230 */ /* 0x004fe40000004100 */
[----:B------:R-:W-:-:S02]  /*0ee0*/  HADD2.F32 R26, -RZ, R26.H0_H0 ;  /* 0x2000001aff1a7230 */ /* 0x000fc40000004100 */
[----:B------:R-:W-:Y:S02]  /*0ef0*/  VIADD R17, R18, UR11 ;  /* 0x0000000b12117c36 */ /* 0x000fe40008000000 */
        /* <DEDUP_REMOVED lines=11> */
[----:B------:R-:W-:Y:S02]  /*0fb0*/  IADD3 R11, PT, PT, R3, UR4, RZ ;  /* 0x00000004030b7c10 */ /* 0x000fe4000fffe0ff */
[----:B------:R-:W-:Y:S02]  /*0fc0*/  F2FP.F16.F32.PACK_AB R23, RZ, R7 ;  /* 0x00000007ff17723e */ /* 0x000fe400000000ff */
[C---:B------:R-:W-:Y:S02]  /*0fd0*/  IADD3 R9, P0, PT, R11.reuse, UR10, RZ ;  /* 0x0000000a0b097c10 */ /* 0x040fe4000ff1e0ff */
[----:B------:R-:W-:Y:S01]  /*0fe0*/  MOV R24, 0x2 ;  /* 0x0000000200187802 */ /* 0x000fe20000000f00 */
[----:B------:R-:W-:Y:S01]  /*0ff0*/  HADD2.F32 R23, -RZ, R23.H0_H0 ;  /* 0x20000017ff177230 */ /* 0x000fe20000004100 */
[----:B------:R-:W-:Y:S02]  /*1000*/  LEA.HI.X.SX32 R22, R11, UR22, 0x1, P0 ;  /* 0x000000160b167c11 */ /* 0x000fe400080f0eff */
[----:B------:R-:W-:-:S02]  /*1010*/  LEA R6, P0, R9, UR6, 0x2 ;  /* 0x0000000609067c11 */ /* 0x000fc4000f8010ff */
[----:B------:R-:W-:Y:S02]  /*1020*/  PRMT R25, R8, 0x7610, R25 ;  /* 0x0000761008197816 */ /* 0x000fe40000000019 */
[----:B------:R-:W-:Y:S01]  /*1030*/  LEA.HI.X R7, R9, UR7, R22, 0x2, P0 ;  /* 0x0000000709077c11 */ /* 0x000fe200080f1416 */
[C---:B------:R-:W-:Y:S01]  /*1040*/  IMAD.WIDE R8, R11.reuse, R24, UR20 ;  /* 0x000000140b087e25 */ /* 0x040fe2000f8e0218 */
[----:B------:R-:W-:Y:S02]  /*1050*/  MOV R22, 0x2 ;  /* 0x0000000200167802 */ /* 0x000fe40000000f00 */
[----:B------:R-:W-:Y:S01]  /*1060*/  PRMT R26, R10, 0x7610, R26 ;  /* 0x000076100a1a7816 */ /* 0x000fe2000000001a */
[----:B------:R0:W-:Y:S02]  /*1070*/  STG.E desc[UR24][R6.64], R23 ;  /* 0x0000001706007986 */ /* 0x0001e4000c101918 */
[----:B------:R-:W-:Y:S02]  /*1080*/  IMAD.WIDE R10, R11, R22, UR8 ;  /* 0x000000080b0a7e25 */ /* 0x000fe4000f8e0216 */
[----:B------:R0:W-:Y:S04]  /*1090*/  STG.E.U16 desc[UR24][R8.64], R25 ;  /* 0x0000001908007986 */ /* 0x0001e8000c101518 */
[----:B------:R0:W-:Y:S02]  /*10a0*/  STG.E.U16 desc[UR24][R10.64], R26 ;  /* 0x0000001a0a007986 */ /* 0x0001e4000c101518 */
.L_x_51:
[----:B------:R-:W-:Y:S05]  /*10b0*/  BSYNC.RECONVERGENT B0 ;  /* 0x0000000000007941 */ /* 0x000fea0003800200 */
.L_x_50:
[----:B------:R-:W-:Y:S01]  /*10c0*/  BSSY.RECONVERGENT B0, `(.L_x_52) ;  /* 0x0000010000007945 */ /* 0x000fe20003800200 */
[----:B0-----:R-:W-:Y:S01]  /*10d0*/  FFMA.FTZ R10, R2, R20, R21 ;  /* 0x00000014020a7223 */ /* 0x001fe20000010015 */
[----:B------:R-:W-:Y:S02]  /*10e0*/  F2FP.F16.F32.PACK_AB R11, RZ, R19 ;  /* 0x00000013ff0b723e */ /* 0x000fe400000000ff */
[----:B------:R-:W-:Y:S05]  /*10f0*/  @P3 BRA `(.L_x_53) ;  /* 0x0000000000303947 */ /* 0x000fea0003800000 */
[C---:B------:R-:W-:Y:S01]  /*1100*/  IADD3 R7, P0, PT, R18.reuse, UR10, RZ ;  /* 0x0000000a12077c10 */ /* 0x040fe2000ff1e0ff */
[----:B------:R-:W-:Y:S02]  /*1110*/  HFMA2 R9, -RZ, RZ, 0, 1.1920928955078125e-07 ;  /* 0x00000002ff097431 */ /* 0x000fe400000001ff */
[----:B------:R-:W-:Y:S01]  /*1120*/  IMAD.MOV.U32 R19, RZ, RZ, 0x2 ;  /* 0x00000002ff137424 */ /* 0x000fe200078e00ff */
[----:B------:R-:W-:Y:S01]  /*1130*/  LEA.HI.X.SX32 R8, R18, UR22, 0x1, P0 ;  /* 0x0000001612087c11 */ /* 0x000fe200080f0eff */
[----:B------:R-:W-:Y:S01]  /*1140*/  HADD2.F32 R11, -RZ, R11.H0_H0 ;  /* 0x2000000bff0b7230 */ /* 0x000fe20000004100 */
[----:B------:R-:W-:-:S04]  /*1150*/  LEA R6, P0, R7, UR6, 0x2 ;  /* 0x0000000607067c11 */ /* 0x000fc8000f8010ff */
[----:B------:R-:W-:Y:S01]  /*1160*/  LEA.HI.X R7, R7, UR7, R8, 0x2, P0 ;  /* 0x0000000707077c11 */ /* 0x000fe200080f1408 */
[----:B------:R-:W-:-:S04]  /*1170*/  IMAD.WIDE R8, R18, R9, UR20 ;  /* 0x0000001412087e25 */ /* 0x000fc8000f8e0209 */
[----:B------:R-:W-:Y:S01]  /*1180*/  IMAD.WIDE R18, R18, R19, UR8 ;  /* 0x0000000812127e25 */ /* 0x000fe2000f8e0213 */
[----:B------:R0:W-:Y:S04]  /*1190*/  STG.E desc[UR24][R6.64], R11 ;  /* 0x0000000b06007986 */ /* 0x0001e8000c101918 */
[----:B------:R0:W-:Y:S04]  /*11a0*/  STG.E.U16 desc[UR24][R8.64], R0 ;  /* 0x0000000008007986 */ /* 0x0001e8000c101518 */
[----:B------:R0:W-:Y:S02]  /*11b0*/  STG.E.U16 desc[UR24][R18.64], R5 ;  /* 0x0000000512007986 */ /* 0x0001e4000c101518 */
.L_x_53:
[----:B------:R-:W-:Y:S05]  /*11c0*/  BSYNC.RECONVERGENT B0 ;  /* 0x0000000000007941 */ /* 0x000fea0003800200 */
.L_x_52:
[----:B------:R-:W-:Y:S01]  /*11d0*/  BSSY.RECONVERGENT B0, `(.L_x_54) ;  /* 0x0000010000007945 */ /* 0x000fe20003800200 */
[----:B0-----:R-:W-:-:S03]  /*11e0*/  F2FP.F16.F32.PACK_AB R5, RZ, R12 ;  /* 0x0000000cff05723e */ /* 0x001fc600000000ff */
[----:B------:R-:W-:Y:S05]  /*11f0*/  @P2 BRA `(.L_x_55) ;  /* 0x0000000000342947 */ /* 0x000fea0003800000 */
[C---:B------:R-:W-:Y:S01]  /*1200*/  IADD3 R0, P0, PT, R17.reuse, UR10, RZ ;  /* 0x0000000a11007c10 */ /* 0x040fe2000ff1e0ff */
[----:B------:R-:W-:Y:S01]  /*1210*/  HFMA2 R12, -RZ, RZ, 0, 1.1920928955078125e-07 ;  /* 0x00000002ff0c7431 */ /* 0x000fe200000001ff */
[----:B------:R-:W-:Y:S01]  /*1220*/  MOV R8, 0x2 ;  /* 0x0000000200087802 */ /* 0x000fe20000000f00 */
[----:B------:R-:W-:Y:S01]  /*1230*/  HADD2.F32 R5, -RZ, R5.H0_H0 ;  /* 0x20000005ff057230 */ /* 0x000fe20000004100 */
[C---:B------:R-:W-:Y:S02]  /*1240*/  LEA.HI.X.SX32 R7, R17.reuse, UR22, 0x1, P0 ;  /* 0x0000001611077c11 */ /* 0x040fe400080f0eff */
[----:B------:R-:W-:Y:S01]  /*1250*/  LEA R6, P0, R0, UR6, 0x2 ;  /* 0x0000000600067c11 */ /* 0x000fe2000f8010ff */
[----:B------:R-:W-:-:S03]  /*1260*/  IMAD.WIDE R8, R17, R8, UR20 ;  /* 0x0000001411087e25 */ /* 0x000fc6000f8e0208 */
[----:B------:R-:W-:Y:S02]  /*1270*/  LEA.HI.X R7, R0, UR7, R7, 0x2, P0 ;  /* 0x0000000700077c11 */ /* 0x000fe400080f1407 */
[----:B------:R-:W-:Y:S01]  /*1280*/  PRMT R0, R13, 0x7610, R0 ;  /* 0x000076100d007816 */ /* 0x000fe20000000000 */
[----:B------:R-:W-:Y:S02]  /*1290*/  IMAD.WIDE R12, R17, R12, UR8 ;  /* 0x00000008110c7e25 */ /* 0x000fe4000f8e020c */
[----:B------:R0:W-:Y:S04]  /*12a0*/  STG.E desc[UR24][R6.64], R5 ;  /* 0x0000000506007986 */ /* 0x0001e8000c101918 */
[----:B------:R0:W-:Y:S04]  /*12b0*/  STG.E.U16 desc[UR24][R8.64], R0 ;  /* 0x0000000008007986 */ /* 0x0001e8000c101518 */
[----:B------:R0:W-:Y:S02]  /*12c0*/  STG.E.U16 desc[UR24][R12.64], R16 ;  /* 0x000000100c007986 */ /* 0x0001e4000c101518 */
.L_x_55:
[----:B------:R-:W-:Y:S05]  /*12d0*/  BSYNC.RECONVERGENT B0 ;  /* 0x0000000000007941 */ /* 0x000fea0003800200 */
.L_x_54:
        /* <DEDUP_REMOVED lines=15> */
.L_x_57:
[----:B------:R-:W-:Y:S05]  /*13d0*/  BSYNC.RECONVERGENT B0 ;  /* 0x0000000000007941 */ /* 0x000fea0003800200 */
.L_x_56:
[----:B------:R-:W-:-:S04]  /*13e0*/  ULEA UR4, UR11, UR4, 0x2 ;  /* 0x000000040b047291 */ /* 0x000fc8000f8e10ff */
[----:B------:R-:W-:-:S09]  /*13f0*/  UISETP.GE.AND UP0, UPT, UR4, UR5, UPT ;  /* 0x000000050400728c */ /* 0x000fd2000bf06270 */
[----:B------:R-:W-:Y:S05]  /*1400*/  BRA.U !UP0, `(.L_x_58) ;  /* 0xffffffed08a47547 */ /* 0x000fea000b83ffff */
[----:B------:R-:W-:Y:S05]  /*1410*/  EXIT ;  /* 0x000000000000794d */ /* 0x000fea0003800000 */
.L_x_59:
        /* <DEDUP_REMOVED lines=14> */
.L_x_85:


//--------------------- .text._Z25multi_tensor_apply_kernelI18TensorListMetadataILi5EE17LAMBStage1FunctorIffN3c104HalfEEJPfffffffEEvlPViT_T0_DpT1_ --------------------------
	.section	.text._Z25multi_tensor_apply_kernelI18TensorListMetadataILi5EE17LAMBStage1FunctorIffN3c104HalfEEJPfffffffEEvlPViT_T0_DpT1_,"ax",@progbits
	.align	128
        .global         _Z25multi_tensor_apply_kernelI18TensorListMetadataILi5EE17LAMBStage1FunctorIffN3c104HalfEEJPfffffffEEvlPViT_T0_DpT1_
        .type           _Z25multi_tensor_apply_kernelI18TensorListMetadataILi5EE17LAMBStage1FunctorIffN3c104HalfEEJPfffffffEEvlPViT_T0_DpT1_,@function
        .size           _Z25multi_tensor_apply_kernelI18TensorListMetadataILi5EE17LAMBStage1FunctorIffN3c104HalfEEJPfffffffEEvlPViT_T0_DpT1_,(.L_x_86 - _Z25multi_tensor_apply_kernelI18TensorListMetadataILi5EE17LAMBStage1FunctorIffN3c104HalfEEJPfffffffEEvlPViT_T0_DpT1_)
        .other          _Z25multi_tensor_apply_kernelI18TensorListMetadataILi5EE17LAMBStage1FunctorIffN3c104HalfEEJPfffffffEEvlPViT_T0_DpT1_,@"STO_CUDA_ENTRY STV_DEFAULT"
_Z25multi_tensor_apply_kernelI18TensorListMetadataILi5EE17LAMBStage1FunctorIffN3c104HalfEEJPfffffffEEvlPViT_T0_DpT1_:
.text._Z25multi_tensor_apply_kernelI18TensorListMetadataILi5EE17LAMBStage1FunctorIffN3c104HalfEEJPfffffffEEvlPViT_T0_DpT1_:
        /* <DEDUP_REMOVED lines=24> */
[----:B------:R-:W3:Y:S01]  /*0180*/  S2R R2, SR_TID.X ;  /* 0x0000000000027919 */ /* 0x000ee20000002100 */
[----:B------:R-:W-:Y:S02]  /*0190*/  USHF.L.U32 UR12, UR10, 0x2, URZ ;  /* 0x000000020a0c7899 */ /* 0x000fe400080006ff */
[----:B------:R-:W-:Y:S01]  /*01a0*/  USHF.R.S32.HI UR26, URZ, 0x1f, UR10 ;  /* 0x0000001fff1a7899 */ /* 0x000fe2000801140a */
[----:B------:R-:W4:Y:S01]  /*01b0*/  LDCU.64 UR20, c[0x0][UR6+0x380] ;  /* 0x00007000061477ac */ /* 0x000f220008000a00 */
[----:B0-----:R0:W5:Y:S02]  /*01c0*/  LDG.E R0, desc[UR24][R4.64] ;  /* 0x0000001804007981 */ /* 0x001164000c1e1900 */
[----:B------:R-:W-:-:S02]  /*01d0*/  USHF.L.U64.HI UR13, UR10, 0x2, UR26 ;  /* 0x000000020a0d7899 */ /* 0x000fc4000801021a */
[----:B-1----:R-:W-:Y:S02]  /*01e0*/  UIADD3 UR27, UP0, UPT, UR4, UR12, URZ ;  /* 0x0000000c041b7290 */ /* 0x002fe4000ff1e0ff */
[----:B------:R-:W-:Y:S02]  /*01f0*/  UISETP.LT.U32.AND UP2, UPT, UR11, UR14, UPT ;  /* 0x0000000e0b00728c */ /* 0x000fe4000bf41070 */
[----:B--2---:R-:W-:Y:S02]  /*0200*/  UIADD3 UR12, UP1, UPT, UR8, UR12, URZ ;  /* 0x0000000c080c7290 */ /* 0x004fe4000ff3e0ff */
[----:B------:R-:W-:Y:S01]  /*0210*/  UIADD3.X UR4, UPT, UPT, UR5, UR13, URZ, UP0, !UPT ;  /* 0x0000000d05047290 */ /* 0x000fe200087fe4ff */
[----:B------:R-:W-:Y:S01]  /*0220*/  IMAD.U32 R12, RZ, RZ, UR27 ;  /* 0x0000001bff0c7e24 */ /* 0x000fe2000f8e00ff */
[----:B------:R-:W-:Y:S02]  /*0230*/  UIADD3.X UR8, UPT, UPT, UR9, UR13, URZ, UP1, !UPT ;  /* 0x0000000d09087290 */ /* 0x000fe40008ffe4ff */
[----:B------:R-:W-:Y:S01]  /*0240*/  MOV R14, UR12 ;  /* 0x0000000c000e7c02 */ /* 0x000fe20008000f00 */
[----:B------:R-:W1:Y:S01]  /*0250*/  LDCU.64 UR22, c[0x0][UR6+0x470] ;  /* 0x00008e00061677ac */ /* 0x000e620008000a00 */
[----:B------:R-:W-:-:S02]  /*0260*/  IMAD.U32 R13, RZ, RZ, UR4 ;  /* 0x00000004ff0d7e24 */ /* 0x000fc4000f8e00ff */
[----:B------:R-:W-:Y:S01]  /*0270*/  MOV R15, UR8 ;  /* 0x00000008000f7c02 */ /* 0x000fe20008000f00 */
[----:B------:R-:W2:Y:S01]  /*0280*/  LDCU.64 UR6, c[0x0][UR6+0x740] ;  /* 0x0000e800060677ac */ /* 0x000ea20008000a00 */
[----:B------:R-:W0:Y:S01]  /*0290*/  LDCU UR15, c[0x0][0x360] ;  /* 0x00006c00ff0f77ac */ /* 0x000e220008000800 */
[----:B------:R-:W0:Y:S01]  /*02a0*/  LDCU.64 UR28, c[0x0][0xf88] ;  /* 0x0001f100ff1c77ac */ /* 0x000e220008000a00 */
[----:B------:R-:W0:Y:S01]  /*02b0*/  LDCU.128 UR16, c[0x0][0xf90] ;  /* 0x0001f200ff1077ac */ /* 0x000e220008000c00 */
[----:B------:R-:W-:Y:S01]  /*02c0*/  USEL UR11, UR11, UR14, UP2 ;  /* 0x0000000e0b0b7287 */ /* 0x000fe20009000000 */
[----:B---34-:R-:W-:-:S11]  /*02d0*/  UMOV UR4, URZ ;  /* 0x000000ff00047c82 */ /* 0x018fd60008000000 */
.L_x_68:
[----:B---3--:R-:W-:Y:S01]  /*02e0*/  VIADD R3, R2, UR4 ;  /* 0x0000000402037c36 */ /* 0x008fe20008000000 */
[----:B012---:R-:W-:Y:S02]  /*02f0*/  CS2R R10, SRZ ;  /* 0x00000000000a7805 */ /* 0x007fe4000001ff00 */
[----:B------:R-:W-:Y:S02]  /*0300*/  CS2R R6, SRZ ;  /* 0x0000000000067805 */ /* 0x000fe4000001ff00 */
[C---:B------:R-:W-:Y:S02]  /*0310*/  ISETP.GE.AND P1, PT, R3.reuse, UR11, PT ;  /* 0x0000000b03007c0c */ /* 0x040fe4000bf26270 */
[----:B0-----:R-:W-:-:S04]  /*0320*/  IADD3 R4, PT, PT, R3, UR15, RZ ;  /* 0x0000000f03047c10 */ /* 0x001fc8000fffe0ff */
[----:B------:R-:W-:-:S07]  /*0330*/  ISETP.GE.AND P0, PT, R4, UR11, PT ;  /* 0x0000000b04007c0c */ /* 0x000fce000bf06270 */
[C---:B------:R-:W-:Y:S01]  /*0340*/  @!P1 IADD3 R18, P2, PT, R3.reuse, UR10, RZ ;  /* 0x0000000a03129c10 */ /* 0x040fe2000ff5e0ff */
[----:B------:R-:W-:-:S03]  /*0350*/  @!P1 IMAD.WIDE R8, R3, 0x4, R12 ;  /* 0x0000000403089825 */ /* 0x000fc600078e020c */
[C---:B------:R-:W-:Y:S01]  /*0360*/  @!P1 LEA.HI.X.SX32 R19, R3.reuse, UR26, 0x1, P2 ;  /* 0x0000001a03139c11 */ /* 0x040fe200090f0eff */
[----:B------:R-:W-:Y:S01]  /*0370*/  @!P1 IMAD.WIDE R20, R3, 0x4, R14 ;  /* 0x0000000403149825 */ /* 0x000fe200078e020e */
[----:B------:R-:W-:Y:S01]  /*0380*/  IADD3 R5, PT, PT, R4, UR15, RZ ;  /* 0x0000000f04057c10 */ /* 0x000fe2000fffe0ff */
[----:B------:R0:W3:Y:S01]  /*0390*/  @!P1 LDG.E R11, desc[UR24][R8.64] ;  /* 0x00000018080b9981 */ /* 0x0000e2000c1e1900 */
[C---:B------:R-:W-:Y:S01]  /*03a0*/  @!P1 SHF.L.U64.HI R19, R18.reuse, 0x2, R19 ;  /* 0x0000000212139819 */ /* 0x040fe20000010213 */
[----:B------:R-:W-:Y:S01]  /*03b0*/  @!P1 IMAD.SHL.U32 R18, R18, 0x4, RZ ;  /* 0x0000000412129824 */ /* 0x000fe200078e00ff */
[----:B------:R-:W-:Y:S01]  /*03c0*/  ISETP.GE.AND P2, PT, R5, UR11, PT ;  /* 0x0000000b05007c0c */ /* 0x000fe2000bf46270 */
[----:B------:R4:W2:Y:S01]  /*03d0*/  @!P1 LDG.E R6, desc[UR24][R20.64] ;  /* 0x0000001814069981 */ /* 0x0008a2000c1e1900 */
[C---:B------:R-:W-:Y:S01]  /*03e0*/  @!P0 IADD3 R22, P4, PT, R4.reuse, UR10, RZ ;  /* 0x0000000a04168c10 */ /* 0x040fe2000ff9e0ff */
[----:B------:R-:W-:Y:S01]  /*03f0*/  @!P0 IMAD.WIDE R26, R4, 0x4, R14 ;  /* 0x00000004041a8825 */ /* 0x000fe200078e020e */
[----:B------:R-:W-:-:S03]  /*0400*/  @!P1 IADD3 R16, P3, PT, R18, UR20, RZ ;  /* 0x0000001412109c10 */ /* 0x000fc6000ff7e0ff */
[----:B0-----:R-:W-:Y:S01]  /*0410*/  HFMA2 R9, -RZ, RZ, 0, 0 ;  /* 0x00000000ff097431 */ /* 0x001fe200000001ff */
[----:B------:R-:W-:Y:S01]  /*0420*/  @!P1 IADD3.X R17, PT, PT, R19, UR21, RZ, P3, !PT ;  /* 0x0000001513119c10 */ /* 0x000fe20009ffe4ff */
[----:B------:R0:W3:Y:S01]  /*0430*/  @!P0 LDG.E R7, desc[UR24][R26.64] ;  /* 0x000000181a078981 */ /* 0x0000e2000c1e1900 */
[C---:B------:R-:W-:Y:S01]  /*0440*/  @!P0 IMAD.WIDE R28, R4.reuse, 0x4, R12 ;  /* 0x00000004041c8825 */ /* 0x040fe200078e020c */
[----:B----4-:R-:W-:Y:S02]  /*0450*/  @!P0 LEA.HI.X.SX32 R21, R4, UR26, 0x1, P4 ;  /* 0x0000001a04158c11 */ /* 0x010fe4000a0f0eff */
[----:B------:R4:W2:Y:S01]  /*0460*/  @!P1 LDG.E R9, desc[UR24][R16.64] ;  /* 0x0000001810099981 */ /* 0x0008a2000c1e1900 */
[C---:B------:R-:W-:Y:S02]  /*0470*/  @!P2 IADD3 R23, P4, PT, R5.reuse, UR10, RZ ;  /* 0x0000000a0517ac10 */ /* 0x040fe4000ff9e0ff */
[----:B-1----:R-:W-:Y:S01]  /*0480*/  @!P1 IADD3 R20, P3, PT, R18, UR22, RZ ;  /* 0x0000001612149c10 */ /* 0x002fe2000ff7e0ff */
[----:B------:R1:W3:Y:S01]  /*0490*/  @!P0 LDG.E R10, desc[UR24][R28.64] ;  /* 0x000000181c0a8981 */ /* 0x0002e2000c1e1900 */
[----:B------:R-:W-:-:S02]  /*04a0*/  @!P2 LEA.HI.X.SX32 R24, R5, UR26, 0x1, P4 ;  /* 0x0000001a0518ac11 */ /* 0x000fc4000a0f0eff */
[----:B0-----:R-:W-:Y:S02]  /*04b0*/  @!P2 SHF.L.U32 R26, R23, 0x2, RZ ;  /* 0x00000002171aa819 */ /* 0x001fe400000006ff */
[----:B------:R-:W-:Y:S02]  /*04c0*/  @!P0 SHF.L.U64.HI R8, R22, 0x2, R21 ;  /* 0x0000000216088819 */ /* 0x000fe40000010215 */
[----:B------:R-:W-:Y:S02]  /*04d0*/  @!P1 IADD3.X R21, PT, PT, R19, UR23, RZ, P3, !PT ;  /* 0x0000001713159c10 */ /* 0x000fe40009ffe4ff */
[----:B------:R-:W-:Y:S02]  /*04e0*/  @!P2 SHF.L.U64.HI R24, R23, 0x2, R24 ;  /* 0x000000021718a819 */ /* 0x000fe40000010218 */
[----:B----4-:R-:W-:Y:S02]  /*04f0*/  @!P2 IADD3 R16, P3, PT, R26, UR20, RZ ;  /* 0x000000141a10ac10 */ /* 0x010fe4000ff7e0ff */
[----:B-1----:R-:W-:-:S02]  /*0500*/  CS2R R28, SRZ ;  /* 0x00000000001c7805 */ /* 0x002fc4000001ff00 */
[----:B------:R-:W-:Y:S01]  /*0510*/  @!P0 SHF.L.U32 R22, R22, 0x2, RZ ;  /* 0x0000000216168819 */ /* 0x000fe200000006ff */
[----:B------:R-:W-:Y:S01]  /*0520*/  IMAD.MOV.U32 R25, RZ, RZ, RZ ;  /* 0x000000ffff197224 */ /* 0x000fe200078e00ff */
[----:B------:R-:W-:Y:S02]  /*0530*/  @!P2 IADD3.X R17, PT, PT, R24, UR21, RZ, P3, !PT ;  /* 0x000000151811ac10 */ /* 0x000fe40009ffe4ff */
[----:B------:R-:W-:Y:S02]  /*0540*/  @!P0 IADD3 R18, P4, PT, R22, UR20, RZ ;  /* 0x0000001416128c10 */ /* 0x000fe4000ff9e0ff */
[----:B------:R-:W-:Y:S01]  /*0550*/  MOV R27, RZ ;  /* 0x000000ff001b7202 */ /* 0x000fe20000000f00 */
[----:B------:R0:W4:Y:S01]  /*0560*/  @!P2 LDG.E R29, desc[UR24][R16.64] ;  /* 0x00000018101da981 */ /* 0x000122000c1e1900 */
[----:B------:R-:W-:-:S03]  /*0570*/  @!P0 IADD3.X R19, PT, PT, R8, UR21, RZ, P4, !PT ;  /* 0x0000001508138c10 */ /* 0x000fc6000a7fe4ff */
[----:B------:R1:W4:Y:S04]  /*0580*/  @!P1 LDG.E R25, desc[UR24][R20.64] ;  /* 0x0000001814199981 */ /* 0x000328000c1e1900 */
[----:B------:R1:W4:Y:S01]  /*0590*/  @!P0 LDG.E R27, desc[UR24][R18.64] ;  /* 0x00000018121b8981 */ /* 0x000322000c1e1900 */
[----:B0-----:R-:W-:Y:S01]  /*05a0*/  CS2R R16, SRZ ;  /* 0x0000000000107805 */ /* 0x001fe2000001ff00 */
[----:B-1----:R-:W-:-:S05]  /*05b0*/  @!P2 IMAD.WIDE R20, R5, 0x4, R14 ;  /* 0x000000040514a825 */ /* 0x002fca00078e020e */
[----:B------:R0:W4:Y:S01]  /*05c0*/  @!P2 LDG.E R16, desc[UR24][R20.64] ;  /* 0x000000181410a981 */ /* 0x000122000c1e1900 */
[----:B------:R-:W-:-:S05]  /*05d0*/  @!P2 IMAD.WIDE R18, R5, 0x4, R12 ;  /* 0x000000040512a825 */ /* 0x000fca00078e020c */
[----:B------:R1:W4:Y:S01]  /*05e0*/  @!P2 LDG.E R28, desc[UR24][R18.64] ;  /* 0x00000018121ca981 */ /* 0x000322000c1e1900 */
[----:B------:R-:W-:Y:S01]  /*05f0*/  @!P0 IADD3 R22, P3, PT, R22, UR22, RZ ;  /* 0x0000001616168c10 */ /* 0x000fe2000ff7e0ff */
[----:B0-----:R-:W2:Y:S03]  /*0600*/  MUFU.RCP R20, UR19 ;  /* 0x0000001300147d08 */ /* 0x001ea60008001000 */
[----:B------:R-:W-:Y:S02]  /*0610*/  @!P0 IADD3.X R23, PT, PT, R8, UR23, RZ, P3, !PT ;  /* 0x0000001708178c10 */ /* 0x000fe40009ffe4ff */
[----:B-1----:R-:W-:-:S04]  /*0620*/  @!P2 IADD3 R18, P3, PT, R26, UR22, RZ ;  /* 0x000000161a12ac10 */ /* 0x002fc8000ff7e0ff */
[----:B------:R-:W-:Y:S02]  /*0630*/  @!P2 IADD3.X R19, PT, PT, R24, UR23, RZ, P3, !PT ;  /* 0x000000171813ac10 */ /* 0x000fe40009ffe4ff */
[----:B------:R-:W-:Y:S01]  /*0640*/  MOV R24, UR29 ;  /* 0x0000001d00187c02 */ /* 0x000fe20008000f00 */
[----:B------:R-:W-:Y:S02]  /*0650*/  IMAD.MOV.U32 R8, RZ, RZ, RZ ;  /* 0x000000ffff087224 */ /* 0x000fe400078e00ff */
[----:B------:R-:W4:Y:S02]  /*0660*/  @!P2 LDG.E R17, desc[UR24][R18.64] ;  /* 0x000000181211a981 */ /* 0x000f24000c1e1900 */
[----:B------:R-:W-:Y:S02]  /*0670*/  FADD.FTZ R21, -R24, 1 ;  /* 0x3f80000018157421 */ /* 0x000fe40000010100 */
[----:B------:R0:W4:Y:S02]  /*0680*/  @!P0 LDG.E R8, desc[UR24][R22.64] ;  /* 0x0000001816088981 */ /* 0x000124000c1e1900 */
[----:B0-----:R-:W-:-:S05]  /*0690*/  MOV R22, UR28 ;  /* 0x0000001c00167c02 */ /* 0x001fca0008000f00 */
[----:B------:R-:W-:Y:S01]  /*06a0*/  FADD.FTZ R22, -R22, 1 ;  /* 0x3f80000016167421 */ /* 0x000fe20000010100 */
[----:B--2---:R-:W-:Y:S01]  /*06b0*/  FMUL.FTZ R24, R20, R9 ;  /* 0x0000000914187220 */ /* 0x004fe20000410000 */
[----:B------:R-:W-:-:S03]  /*06c0*/  FMUL.FTZ R9, R6, UR29 ;  /* 0x0000001d06097c20 */ /* 0x000fc60008410000 */
[----:B------:R-:W-:-:S04]  /*06d0*/  FMUL.FTZ R6, R24, R21 ;  /* 0x0000001518067220 */ /* 0x000fc80000410000 */
[----:B------:R-:W-:Y:S01]  /*06e0*/  FFMA.FTZ R6, R24, R6, R9 ;  /* 0x0000000618067223 */ /* 0x000fe20000010009 */
[----:B------:R-:W-:-:S05]  /*06f0*/  VIADD R9, R5, UR15 ;  /* 0x0000000f05097c36 */ /* 0x000fca0008000000 */
[----:B------:R-:W-:Y:S01]  /*0700*/  ISETP.GE.AND P3, PT, R9, UR11, PT ;  /* 0x0000000b09007c0c */ /* 0x000fe2000bf66270 */
[----:B---3--:R-:W-:-:S04]  /*0710*/  FMUL.FTZ R11, R11, UR28 ;  /* 0x0000001c0b0b7c20 */ /* 0x008fc80008410000 */
[----:B------:R-:W-:Y:S01]  /*0720*/  FFMA.FTZ R23, R24, R22, R11 ;  /* 0x0000001618177223 */ /* 0x000fe2000001000b */
[----:B------:R-:W-:Y:S01]  /*0730*/  FMUL.FTZ R24, R7, UR29 ;  /* 0x0000001d07187c20 */ /* 0x000fe20008410000 */
[----:B------:R-:W-:Y:S01]  /*0740*/  FMUL.FTZ R7, R10, UR28 ;  /* 0x0000001c0a077c20 */ /* 0x000fe20008410000 */
[----:B----4-:R-:W-:-:S05]  /*0750*/  FMUL.FTZ R29, R20, R29 ;  /* 0x0000001d141d7220 */ /* 0x010fca0000410000 */
[----:B------:R-:W-:Y:S01]  /*0760*/  @!P3 IADD3 R19, P4, PT, R9, UR10, RZ ;  /* 0x0000000a0913bc10 */ /* 0x000fe2000ff9e0ff */
[----:B------:R-:W-:Y:S01]  /*0770*/  FMUL.FTZ R10, R21, R29 ;  /* 0x0000001d150a7220 */ /* 0x000fe20000410000 */
[----:B------:R-:W-:Y:S02]  /*0780*/  FMUL.FTZ R27, R20, R27 ;  /* 0x0000001b141b7220 */ /* 0x000fe40000410000 */
[----:B------:R-:W-:Y:S02]  /*0790*/  @!P3 SHF.L.U32 R18, R19, 0x2, RZ ;  /* 0x000000021312b819 */ /* 0x000fe400000006ff */
[----:B------:R-:W-:Y:S01]  /*07a0*/  FMUL.FTZ R11, R21, R27 ;  /* 0x0000001b150b7220 */ /* 0x000fe20000410000 */
[----:B------:R-:W-:-:S04]  /*07b0*/  FMUL.FTZ R16, R16, UR29 ;  /* 0x0000001d10107c20 */ /* 0x000fc80008410000 */
[----:B------:R-:W-:Y:S01]  /*07c0*/  FFMA.FTZ R16, R29, R10, R16 ;  /* 0x0000000a1d107223 */ /* 0x000fe20000010010 */
[----:B------:R-:W-:Y:S01]  /*07d0*/  @!P3 LEA.HI.X.SX32 R10, R9, UR26, 0x1, P4 ;  /* 0x0000001a090abc11 */ /* 0x000fe2000a0f0eff */
[----:B------:R-:W-:Y:S01]  /*07e0*/  FFMA.FTZ R24, R27, R11, R24 ;  /* 0x0000000b1b187223 */ /* 0x000fe20000010018 */
[----:B------:R-:W-:Y:S02]  /*07f0*/  FMUL.FTZ R11, R28, UR28 ;  /* 0x0000001c1c0b7c20 */ /* 0x000fe40008410000 */
[----:B------:R-:W-:Y:S02]  /*0800*/  @!P3 SHF.L.U64.HI R19, R19, 0x2, R10 ;  /* 0x000000021313b819 */ /* 0x000fe4000001020a */
[----:B------:R-:W-:Y:S01]  /*0810*/  @!P3 IADD3 R10, P4, PT, R18, UR20, RZ ;  /* 0x00000014120abc10 */ /* 0x000fe2000ff9e0ff */
[C---:B------:R-:W-:Y:S01]  /*0820*/  FFMA.FTZ R7, R22.reuse, R27, R7 ;  /* 0x0000001b16077223 */ /* 0x040fe20000010007 */
[----:B------:R-:W-:Y:S01]  /*0830*/  FFMA.FTZ R28, R22, R29, R11 ;  /* 0x0000001d161c7223 */ /* 0x000fe2000001000b */
[----:B------:R-:W-:Y:S01]  /*0840*/  HFMA2 R27, -RZ, RZ, 0, 0 ;  /* 0x00000000ff1b7431 */ /* 0x000fe200000001ff */
[----:B------:R-:W-:-:S05]  /*0850*/  @!P3 IADD3.X R11, PT, PT, R19, UR21, RZ, P4, !PT ;  /* 0x00000015130bbc10 */ /* 0x000fca000a7fe4ff */
[----:B------:R0:W2:Y:S02]  /*0860*/  @!P3 LDG.E R27, desc[UR24][R10.64] ;  /* 0x000000180a1bb981 */ /* 0x0000a4000c1e1900 */
[----:B0-----:R-:W-:Y:S01]  /*0870*/  MOV R10, RZ ;  /* 0x000000ff000a7202 */ /* 0x001fe20000000f00 */
[----:B--2---:R-:W-:Y:S01]  /*0880*/  FMUL.FTZ R20, R20, R27 ;  /* 0x0000001b14147220 */ /* 0x004fe20000410000 */
[----:B------:R-:W-:-:S05]  /*0890*/  @!P3 IMAD.WIDE R26, R9, 0x4, R12 ;  /* 0x00000004091ab825 */ /* 0x000fca00078e020c */
[----:B------:R-:W2:Y:S01]  /*08a0*/  @!P3 LDG.E R10, desc[UR24][R26.64] ;  /* 0x000000181a0ab981 */ /* 0x000ea2000c1e1900 */
[----:B------:R-:W-:Y:S01]  /*08b0*/  @!P3 IADD3 R18, P4, PT, R18, UR22, RZ ;  /* 0x000000161212bc10 */ /* 0x000fe2000ff9e0ff */
[----:B------:R-:W-:-:S03]  /*08c0*/  IMAD.MOV.U32 R29, RZ, RZ, RZ ;  /* 0x000000ffff1d7224 */ /* 0x000fc600078e00ff */
[----:B------:R-:W-:-:S05]  /*08d0*/  @!P3 IADD3.X R19, PT, PT, R19, UR23, RZ, P4, !PT ;  /* 0x000000171313bc10 */ /* 0x000fca000a7fe4ff */
[----:B-----5:R0:W5:Y:S02]  /*08e0*/  @!P3 LDG.E R29, desc[UR24][R18.64] ;  /* 0x00000018121db981 */ /* 0x020164000c1e1900 */
[----:B0-----:R-:W-:Y:S02]  /*08f0*/  HFMA2 R18, -RZ, RZ, 0, 0 ;  /* 0x00000000ff127431 */ /* 0x001fe400000001ff */
[----:B--2---:R-:W-:-:S04]  /*0900*/  FMUL.FTZ R11, R10, UR28 ;  /* 0x0000001c0a0b7c20 */ /* 0x004fc80008410000 */
[----:B------:R-:W-:Y:S01]  /*0910*/  FFMA.FTZ R22, R22, R20, R11 ;  /* 0x0000001416167223 */ /* 0x000fe2000001000b */
[----:B------:R-:W-:-:S05]  /*0920*/  @!P3 IMAD.WIDE R10, R9, 0x4, R14 ;  /* 0x00000004090ab825 */ /* 0x000fca00078e020e */
[----:B------:R0:W2:Y:S02]  /*0930*/  @!P3 LDG.E R18, desc[UR24][R10.64] ;  /* 0x000000180a12b981 */ /* 0x0000a4000c1e1900 */
[----:B0-----:R-:W0:Y:S02]  /*0940*/  MUFU.RCP R11, UR17 ;  /* 0x00000011000b7d08 */ /* 0x001e240008001000 */
[----:B0-----:R-:W-:-:S06]  /*0950*/  FMUL.FTZ R19, R6, R11 ;  /* 0x0000000b06137220 */ /* 0x001fcc0000410000 */
[----:B------:R-:W-:Y:S01]  /*0960*/  MUFU.SQRT R19, R19 ;  /* 0x0000001300137308 */ /* 0x000fe20000002000 */
[----:B------:R-:W-:Y:S01]  /*0970*/  FMUL.FTZ R21, R21, R20 ;  /* 0x0000001415157220 */ /* 0x000fe20000410000 */
[----:B------:R-:W-:-:S06]  /*0980*/  FMUL.FTZ R27, R24, R11 ;  /* 0x0000000b181b7220 */ /* 0x000fcc0000410000 */
[----:B------:R-:W0:Y:S02]  /*0990*/  MUFU.SQRT R27, R27 ;  /* 0x0000001b001b7308 */ /* 0x000e240000002000 */
[----:B0-----:R-:W-:Y:S01]  /*09a0*/  FADD.FTZ R27, R27, UR18 ;  /* 0x000000121b1b7e21 */ /* 0x001fe20008010000 */
[----:B------:R-:W-:Y:S01]  /*09b0*/  BSSY.RECONVERGENT B0, `(.L_x_60) ;  /* 0x0000025000007945 */ /* 0x000fe20003800200 */
[----:B--2---:R-:W-:-:S04]  /*09c0*/  FMUL.FTZ R18, R18, UR29 ;  /* 0x0000001d12127c20 */ /* 0x004fc80008410000 */
[----:B------:R-:W-:Y:S01]  /*09d0*/  FFMA.FTZ R26, R20, R21, R18 ;  /* 0x00000015141a7223 */ /* 0x000fe20000010012 */
[----:B------:R-:W-:Y:S01]  /*09e0*/  FADD.FTZ R20, R19, UR18 ;  /* 0x0000001213147e21 */ /* 0x000fe20008010000 */
[----:B------:R-:W0:Y:S08]  /*09f0*/  MUFU.RCP R18, UR16 ;  /* 0x0000001000127d08 */ /* 0x000e300008001000 */
[----:B------:R-:W1:Y:S01]  /*0a00*/  MUFU.RCP R20, R20 ;  /* 0x0000001400147308 */ /* 0x000e620000001000 */
[----:B0-----:R-:W-:-:S04]  /*0a10*/  FMUL.FTZ R19, R23, R18 ;  /* 0x0000001217137220 */ /* 0x001fc80000410000 */
[----:B-1----:R-:W-:-:S03]  /*0a20*/  FMUL.FTZ R21, R19, R20 ;  /* 0x0000001413157220 */ /* 0x002fc60000410000 */
[----:B------:R-:W0:Y:S01]  /*0a30*/  MUFU.RCP R20, R27 ;  /* 0x0000001b00147308 */ /* 0x000e220000001000 */
[----:B------:R-:W-:Y:S01]  /*0a40*/  FMUL.FTZ R19, R7, R18 ;  /* 0x0000001207137220 */ /* 0x000fe20000410000 */
[----:B------:R-:W-:Y:S01]  /*0a50*/  FFMA.FTZ R10, R0, R25, R21 ;  /* 0x00000019000a7223 */ /* 0x000fe20000010015 */
[----:B------:R-:W-:-:S06]  /*0a60*/  FMUL.FTZ R21, R16, R11 ;  /* 0x0000000b10157220 */ /* 0x000fcc0000410000 */
[----:B------:R-:W1:Y:S01]  /*0a70*/  MUFU.SQRT R21, R21 ;  /* 0x0000001500157308 */ /* 0x000e620000002000 */
[----:B0-----:R-:W-:Y:S01]  /*0a80*/  FMUL.FTZ R19, R19, R20 ;  /* 0x0000001413137220 */ /* 0x001fe20000410000 */
[----:B------:R-:W-:-:S06]  /*0a90*/  FMUL.FTZ R20, R26, R11 ;  /* 0x0000000b1a147220 */ /* 0x000fcc0000410000 */
[----:B------:R-:W0:Y:S01]  /*0aa0*/  MUFU.SQRT R20, R20 ;  /* 0x0000001400147308 */ /* 0x000e220000002000 */
[----:B-1----:R-:W-:-:S07]  /*0ab0*/  FADD.FTZ R11, R21, UR18 ;  /* 0x00000012150b7e21 */ /* 0x002fce0008010000 */
[----:B------:R-:W1:Y:S01]  /*0ac0*/  MUFU.RCP R11, R11 ;  /* 0x0000000b000b7308 */ /* 0x000e620000001000 */
[----:B0-----:R-:W-:-:S07]  /*0ad0*/  FADD.FTZ R25, R20, UR18 ;  /* 0x0000001214197e21 */ /* 0x001fce0008010000 */
[----:B------:R-:W0:Y:S01]  /*0ae0*/  MUFU.RCP R25, R25 ;  /* 0x0000001900197308 */ /* 0x000e220000001000 */
[----:B------:R-:W-:Y:S01]  /*0af0*/  FMUL.FTZ R20, R28, R18 ;  /* 0x000000121c147220 */ /* 0x000fe20000410000 */
[----:B------:R-:W-:Y:S01]  /*0b00*/  FFMA.FTZ R8, R0, R8, R19 ;  /* 0x0000000800087223 */ /* 0x000fe20000010013 */
[----:B------:R-:W-:Y:S02]  /*0b10*/  FMUL.FTZ R18, R22, R18 ;  /* 0x0000001216127220 */ /* 0x000fe40000410000 */
[----:B-1----:R-:W-:-:S04]  /*0b20*/  FMUL.FTZ R19, R20, R11 ;  /* 0x0000000b14137220 */ /* 0x002fc80000410000 */
[----:B------:R-:W-:Y:S01]  /*0b30*/  FFMA.FTZ R17, R0, R17, R19 ;  /* 0x0000001100117223 */ /* 0x000fe20000010013 */
[----:B0-----:R-:W-:Y:S01]  /*0b40*/  FMUL.FTZ R25, R18, R25 ;  /* 0x0000001912197220 */ /* 0x001fe20000410000 */
[----:B------:R-:W-:Y:S06]  /*0b50*/  @P1 BRA `(.L_x_61) ;  /* 0x0000000000281947 */ /* 0x000fec0003800000 */
[C---:B------:R-:W-:Y:S02]  /*0b60*/  IADD3 R11, P1, PT, R3.reuse, UR10, RZ ;  /* 0x0000000a030b7c10 */ /* 0x040fe4000ff3e0ff */
[----:B------:R-:W-:Y:S02]  /*0b70*/  F2FP.F16.F32.PACK_AB R10, RZ, R10 ;  /* 0x0000000aff0a723e */ /* 0x000fe400000000ff */
[----:B------:R-:W-:Y:S02]  /*0b80*/  LEA.HI.X.SX32 R18, R3, UR26, 0x1, P1 ;  /* 0x0000001a03127c11 */ /* 0x000fe400088f0eff */
[----:B------:R-:W-:-:S04]  /*0b90*/  LEA R20, P1, R11, UR6, 0x1 ;  /* 0x000000060b147c11 */ /* 0x000fc8000f8208ff */
[----:B------:R-:W-:Y:S01]  /*0ba0*/  LEA.HI.X R21, R11, UR7, R18, 0x1, P1 ;  /* 0x000000070b157c11 */ /* 0x000fe200088f0c12 */
[----:B------:R-:W-:-:S04]  /*0bb0*/  IMAD.WIDE R18, R3, 0x4, R14 ;  /* 0x0000000403127825 */ /* 0x000fc800078e020e */
[----:B------:R0:W-:Y:S02]  /*0bc0*/  STG.E.U16 desc[UR24][R20.64], R10 ;  /* 0x0000000a14007986 */ /* 0x0001e4000c101518 */
[----:B0-----:R-:W-:-:S05]  /*0bd0*/  IMAD.WIDE R10, R3, 0x4, R12 ;  /* 0x00000004030a7825 */ /* 0x001fca00078e020c */
[----:B------:R0:W-:Y:S04]  /*0be0*/  STG.E desc[UR24][R10.64], R23 ;  /* 0x000000170a007986 */ /* 0x0001e8000c101918 */
[----:B------:R0:W-:Y:S02]  /*0bf0*/  STG.E desc[UR24][R18.64], R6 ;  /* 0x0000000612007986 */ /* 0x0001e4000c101918 */
.L_x_61:
[----:B------:R-:W-:Y:S05]  /*0c00*/  BSYNC.RECONVERGENT B0 ;  /* 0x0000000000007941 */ /* 0x000fea0003800200 */
.L_x_60:
[----:B------:R-:W-:Y:S04]  /*0c10*/  BSSY.RECONVERGENT B0, `(.L_x_62) ;  /* 0x000000c000007945 */ /* 0x000fe80003800200 */
[----:B------:R-:W-:Y:S05]  /*0c20*/  @P0 BRA `(.L_x_63) ;  /* 0x0000000000280947 */ /* 0x000fea0003800000 */
[C---:B------:R-:W-:Y:S01]  /*0c30*/  IADD3 R3, P0, PT, R4.reuse, UR10, RZ ;  /* 0x0000000a04037c10 */ /* 0x040fe2000ff1e0ff */
[C---:B0-----:R-:W-:Y:S01]  /*0c40*/  IMAD.WIDE R18, R4.reuse, 0x4, R12 ;  /* 0x0000000404127825 */ /* 0x041fe200078e020c */
[----:B------:R-:W-:Y:S02]  /*0c50*/  F2FP.F16.F32.PACK_AB R8, RZ, R8 ;  /* 0x00000008ff08723e */ /* 0x000fe400000000ff */
[C---:B------:R-:W-:Y:S01]  /*0c60*/  LEA.HI.X.SX32 R6, R4.reuse, UR26, 0x1, P0 ;  /* 0x0000001a04067c11 */ /* 0x040fe200080f0eff */
[----:B------:R-:W-:Y:S01]  /*0c70*/  IMAD.WIDE R20, R4, 0x4, R14 ;  /* 0x0000000404147825 */ /* 0x000fe200078e020e */
[----:B------:R-:W-:-:S04]  /*0c80*/  LEA R10, P0, R3, UR6, 0x1 ;  /* 0x00000006030a7c11 */ /* 0x000fc8000f8008ff */
[----:B------:R-:W-:-:S05]  /*0c90*/  LEA.HI.X R11, R3, UR7, R6, 0x1, P0 ;  /* 0x00000007030b7c11 */ /* 0x000fca00080f0c06 */
[----:B------:R1:W-:Y:S04]  /*0ca0*/  STG.E.U16 desc[UR24][R10.64], R8 ;  /* 0x000000080a007986 */ /* 0x0003e8000c101518 */
[----:B------:R1:W-:Y:S04]  /*0cb0*/  STG.E desc[UR24][R18.64], R7 ;  /* 0x0000000712007986 */ /* 0x0003e8000c101918 */
[----:B------:R1:W-:Y:S02]  /*0cc0*/  STG.E desc[UR24][R20.64], R24 ;  /* 0x0000001814007986 */ /* 0x0003e4000c101918 */
.L_x_63:
[----:B------:R-:W-:Y:S05]  /*0cd0*/  BSYNC.RECONVERGENT B0 ;  /* 0x0000000000007941 */ /* 0x000fea0003800200 */
.L_x_62:
[----:B------:R-:W-:Y:S04]  /*0ce0*/  BSSY.RECONVERGENT B0, `(.L_x_64) ;  /* 0x000000c000007945 */ /* 0x000fe80003800200 */
[----:B------:R-:W-:Y:S05]  /*0cf0*/  @P2 BRA `(.L_x_65) ;  /* 0x0000000000282947 */ /* 0x000fea0003800000 */
[C---:B------:R-:W-:Y:S01]  /*0d00*/  IADD3 R3, P0, PT, R5.reuse, UR10, RZ ;  /* 0x0000000a05037c10 */ /* 0x040fe2000ff1e0ff */
[C---:B01----:R-:W-:Y:S01]  /*0d10*/  IMAD.WIDE R10, R5.reuse, 0x4, R12 ;  /* 0x00000004050a7825 */ /* 0x043fe200078e020c */
[----:B------:R-:W-:Y:S02]  /*0d20*/  F2FP.F16.F32.PACK_AB R17, RZ, R17 ;  /* 0x00000011ff11723e */ /* 0x000fe400000000ff */
[----:B------:R-:W-:Y:S02]  /*0d30*/  LEA.HI.X.SX32 R4, R5, UR26, 0x1, P0 ;  /* 0x0000001a05047c11 */ /* 0x000fe400080f0eff */
[----:B------:R-:W-:-:S04]  /*0d40*/  LEA R6, P0, R3, UR6, 0x1 ;  /* 0x0000000603067c11 */ /* 0x000fc8000f8008ff */
[----:B------:R-:W-:Y:S01]  /*0d50*/  LEA.HI.X R7, R3, UR7, R4, 0x1, P0 ;  /* 0x0000000703077c11 */ /* 0x000fe200080f0c04 */
[----:B------:R-:W-:-:S04]  /*0d60*/  IMAD.WIDE R4, R5, 0x4, R14 ;  /* 0x0000000405047825 */ /* 0x000fc800078e020e */
[----:B------:R2:W-:Y:S04]  /*0d70*/  STG.E.U16 desc[UR24][R6.64], R17 ;  /* 0x0000001106007986 */ /* 0x0005e8000c101518 */
[----:B------:R2:W-:Y:S04]  /*0d80*/  STG.E desc[UR24][R10.64], R28 ;  /* 0x0000001c0a007986 */ /* 0x0005e8000c101918 */
[----:B------:R2:W-:Y:S02]  /*0d90*/  STG.E desc[UR24][R4.64], R16 ;  /* 0x0000001004007986 */ /* 0x0005e4000c101918 */
.L_x_65:
[----:B------:R-:W-:Y:S05]  /*0da0*/  BSYNC.RECONVERGENT B0 ;  /* 0x0000000000007941 */ /* 0x000fea0003800200 */
.L_x_64:
[----:B------:R-:W-:Y:S01]  /*0db0*/  BSSY.RECONVERGENT B0, `(.L_x_66) ;  /* 0x000000d000007945 */ /* 0x000fe20003800200 */
[----:B-----5:R-:W-:-:S03]  /*0dc0*/  FFMA.FTZ R3, R0, R29, R25 ;  /* 0x0000001d00037223 */ /* 0x020fc60000010019 */
[----:B------:R-:W-:Y:S05]  /*0dd0*/  @P3 BRA `(.L_x_67) ;  /* 0x0000000000283947 */ /* 0x000fea0003800000 */
[C---:B--2---:R-:W-:Y:S02]  /*0de0*/  IADD3 R5, P0, PT, R9.reuse, UR10, RZ ;  /* 0x0000000a09057c10 */ /* 0x044fe4000ff1e0ff */
[----:B------:R-:W-:Y:S02]  /*0df0*/  F2FP.F16.F32.PACK_AB R3, RZ, R3 ;  /* 0x00000003ff03723e */ /* 0x000fe400000000ff */
[----:B0-----:R-:W-:Y:S02]  /*0e00*/  LEA.HI.X.SX32 R6, R9, UR26, 0x1, P0 ;  /* 0x0000001a09067c11 */ /* 0x001fe400080f0eff */
[----:B------:R-:W-:-:S04]  /*0e10*/  LEA R4, P0, R5, UR6, 0x1 ;  /* 0x0000000605047c11 */ /* 0x000fc8000f8008ff */
[----:B------:R-:W-:Y:S01]  /*0e20*/  LEA.HI.X R5, R5, UR7, R6, 0x1, P0 ;  /* 0x0000000705057c11 */ /* 0x000fe200080f0c06 */
[----:B-1----:R-:W-:-:S04]  /*0e30*/  IMAD.WIDE R6, R9, 0x4, R12 ;  /* 0x0000000409067825 */ /* 0x002fc800078e020c */
[----:B------:R-:W-:Y:S01]  /*0e40*/  IMAD.WIDE R8, R9, 0x4, R14 ;  /* 0x0000000409087825 */ /* 0x000fe200078e020e */
[----:B------:R3:W-:Y:S04]  /*0e50*/  STG.E.U16 desc[UR24][R4.64], R3 ;  /* 0x0000000304007986 */ /* 0x0007e8000c101518 */
[----:B------:R3:W-:Y:S04]  /*0e60*/  STG.E desc[UR24][R6.64], R22 ;  /* 0x0000001606007986 */ /* 0x0007e8000c101918 */
[----:B------:R3:W-:Y:S02]  /*0e70*/  STG.E desc[UR24][R8.64], R26 ;  /* 0x0000001a08007986 */ /* 0x0007e4000c101918 */
.L_x_67:
[----:B------:R-:W-:Y:S05]  /*0e80*/  BSYNC.RECONVERGENT B0 ;  /* 0x0000000000007941 */ /* 0x000fea0003800200 */
.L_x_66:
[----:B------:R-:W-:-:S04]  /*0e90*/  ULEA UR4, UR15, UR4, 0x2 ;  /* 0x000000040f047291 */ /* 0x000fc8000f8e10ff */
[----:B------:R-:W-:-:S09]  /*0ea0*/  UISETP.GE.AND UP0, UPT, UR4, UR11, UPT ;  /* 0x0000000b0400728c */ /* 0x000fd2000bf06270 */
[----:B------:R-:W-:Y:S05]  /*0eb0*/  BRA.U !UP0, `(.L_x_68) ;  /* 0xfffffff508087547 */ /* 0x000fea000b83ffff */
[----:B------:R-:W-:Y:S05]  /*0ec0*/  EXIT ;  /* 0x000000000000794d */ /* 0x000fea0003800000 */
.L_x_69:
        /* <DEDUP_REMOVED lines=11> */
.L_x_86:


//--------------------- .text._Z25multi_tensor_apply_kernelI18TensorListMetadataILi5EE17LAMBStage1FunctorIfffEJPfffffffEEvlPViT_T0_DpT1_ --------------------------
	.section	.text._Z25multi_tensor_apply_kernelI18TensorListMetadataILi5EE17LAMBStage1FunctorIfffEJPfffffffEEvlPViT_T0_DpT1_,"ax",@progbits
	.align	128
        .global         _Z25multi_tensor_apply_kernelI18TensorListMetadataILi5EE17LAMBStage1FunctorIfffEJPfffffffEEvlPViT_T0_DpT1_
        .type           _Z25multi_tensor_apply_kernelI18TensorListMetadataILi5EE17LAMBStage1FunctorIfffEJPfffffffEEvlPViT_T0_DpT1_,@function
        .size           _Z25multi_tensor_apply_kernelI18TensorListMetadataILi5EE17LAMBStage1FunctorIfffEJPfffffffEEvlPViT_T0_DpT1_,(.L_x_87 - _Z25multi_tensor_apply_kernelI18TensorListMetadataILi5EE17LAMBStage1FunctorIfffEJPfffffffEEvlPViT_T0_DpT1_)
        .other          _Z25multi_tensor_apply_kernelI18TensorListMetadataILi5EE17LAMBStage1FunctorIfffEJPfffffffEEvlPViT_T0_DpT1_,@"STO_CUDA_ENTRY STV_DEFAULT"
_Z25multi_tensor_apply_kernelI18TensorListMetadataILi5EE17LAMBStage1FunctorIfffEJPfffffffEEvlPViT_T0_DpT1_:
.text._Z25multi_tensor_apply_kernelI18TensorListMetadataILi5EE17LAMBStage1FunctorIfffEJPfffffffEEvlPViT_T0_DpT1_:
        /* <DEDUP_REMOVED lines=34> */
[----:B------:R-:W-:Y:S01]  /*0220*/  MOV R12, UR27 ;  /* 0x0000001b000c7c02 */ /* 0x000fe20008000f00 */
[----:B------:R-:W-:Y:S02]  /*0230*/  UIADD3.X UR8, UPT, UPT, UR9, UR13, URZ, UP1, !UPT ;  /* 0x0000000d09087290 */ /* 0x000fe40008ffe4ff */
[----:B------:R-:W-:Y:S01]  /*0240*/  IMAD.U32 R14, RZ, RZ, UR12 ;  /* 0x0000000cff0e7e24 */ /* 0x000fe2000f8e00ff */
[----:B------:R-:W1:Y:S01]  /*0250*/  LDCU.64 UR22, c[0x0][UR6+0x470] ;  /* 0x00008e00061677ac */ /* 0x000e620008000a00 */
[----:B------:R-:W-:-:S02]  /*0260*/  MOV R13, UR4 ;  /* 0x00000004000d7c02 */ /* 0x000fc40008000f00 */
[----:B------:R-:W-:Y:S01]  /*0270*/  MOV R15, UR8 ;  /* 0x00000008000f7c02 */ /* 0x000fe20008000f00 */
[----:B------:R-:W2:Y:S01]  /*0280*/  LDCU.64 UR6, c[0x0][UR6+0x740] ;  /* 0x0000e800060677ac */ /* 0x000ea20008000a00 */
[----:B------:R-:W0:Y:S01]  /*0290*/  LDCU UR15, c[0x0][0x360] ;  /* 0x00006c00ff0f77ac */ /* 0x000e220008000800 */
[----:B------:R-:W0:Y:S01]  /*02a0*/  LDCU.64 UR28, c[0x0][0xf88] ;  /* 0x0001f100ff1c77ac */ /* 0x000e220008000a00 */
[----:B------:R-:W0:Y:S01]  /*02b0*/  LDCU.128 UR16, c[0x0][0xf90] ;  /* 0x0001f200ff1077ac */ /* 0x000e220008000c00 */
[----:B------:R-:W-:Y:S01]  /*02c0*/  USEL UR11, UR11, UR14, UP2 ;  /* 0x0000000e0b0b7287 */ /* 0x000fe20009000000 */
[----:B---34-:R-:W-:-:S11]  /*02d0*/  UMOV UR4, URZ ;  /* 0x000000ff00047c82 */ /* 0x018fd60008000000 */
.L_x_78:
[----:B------:R-:W-:Y:S01]  /*02e0*/  VIADD R3, R2, UR4 ;  /* 0x0000000402037c36 */ /* 0x000fe20008000000 */
[----:B012---:R-:W-:Y:S02]  /*02f0*/  CS2R R10, SRZ ;  /* 0x00000000000a7805 */ /* 0x007fe4000001ff00 */
[----:B---3--:R-:W-:Y:S02]  /*0300*/  CS2R R6, SRZ ;  /* 0x0000000000067805 */ /* 0x008fe4000001ff00 */
        /* <DEDUP_REMOVED lines=50> */
[----:B------:R-:W-:Y:S01]  /*0630*/  @!P2 IADD3.X R19, PT, PT, R24, UR23, RZ, P3, !PT ;  /* 0x000000171813ac10 */ /* 0x000fe20009ffe4ff */
[----:B------:R-:W-:-:S04]  /*0640*/  IMAD.U32 R24, RZ, RZ, UR29 ;  /* 0x0000001dff187e24 */ /* 0x000fc8000f8e00ff */
[----:B------:R-:W-:Y:S01]  /*0650*/  FADD.FTZ R21, -R24, 1 ;  /* 0x3f80000018157421 */ /* 0x000fe20000010100 */
[----:B------:R-:W-:Y:S01]  /*0660*/  HFMA2 R8, -RZ, RZ, 0, 0 ;  /* 0x00000000ff087431 */ /* 0x000fe200000001ff */
[----:B------:R-:W4:Y:S05]  /*0670*/  @!P2 LDG.E R17, desc[UR24][R18.64] ;  /* 0x000000181211a981 */ /* 0x000f2a000c1e1900 */
[----:B------:R0:W4:Y:S02]  /*0680*/  @!P0 LDG.E R8, desc[UR24][R22.64] ;  /* 0x0000001816088981 */ /* 0x000124000c1e1900 */
[----:B0-----:R-:W-:-:S05]  /*0690*/  MOV R22, UR28 ;  /* 0x0000001c00167c02 */ /* 0x001fca0008000f00 */
[----:B------:R-:W-:Y:S01]  /*06a0*/  FADD.FTZ R22, -R22, 1 ;  /* 0x3f80000016167421 */ /* 0x000fe20000010100 */
[----:B--2---:R-:W-:Y:S01]  /*06b0*/  FMUL.FTZ R24, R20, R9 ;  /* 0x0000000914187220 */ /* 0x004fe20000410000 */
[----:B------:R-:W-:-:S03]  /*06c0*/  FMUL.FTZ R9, R6, UR29 ;  /* 0x0000001d06097c20 */ /* 0x000fc60008410000 */
[----:B------:R-:W-:-:S04]  /*06d0*/  FMUL.FTZ R6, R24, R21 ;  /* 0x0000001518067220 */ /* 0x000fc80000410000 */
[----:B------:R-:W-:Y:S01]  /*06e0*/  FFMA.FTZ R6, R24, R6, R9 ;  /* 0x0000000618067223 */ /* 0x000fe20000010009 */
[----:B------:R-:W-:-:S04]  /*06f0*/  IADD3 R9, PT, PT, R5, UR15, RZ ;  /* 0x0000000f05097c10 */ /* 0x000fc8000fffe0ff */
        /* <DEDUP_REMOVED lines=20> */
[----:B------:R-:W-:Y:S01]  /*0840*/  IMAD.MOV.U32 R27, RZ, RZ, RZ ;  /* 0x000000ffff1b7224 */ /* 0x000fe200078e00ff */
[----:B------:R-:W-:-:S05]  /*0850*/  @!P3 IADD3.X R11, PT, PT, R19, UR21, RZ, P4, !PT ;  /* 0x00000015130bbc10 */ /* 0x000fca000a7fe4ff */
[----:B------:R0:W2:Y:S02]  /*0860*/  @!P3 LDG.E R27, desc[UR24][R10.64] ;  /* 0x000000180a1bb981 */ /* 0x0000a4000c1e1900 */
[----:B0-----:R-:W-:Y:S02]  /*0870*/  HFMA2 R10, -RZ, RZ, 0, 0 ;  /* 0x00000000ff0a7431 */ /* 0x001fe400000001ff */
[----:B--2---:R-:W-:Y:S01]  /*0880*/  FMUL.FTZ R20, R20, R27 ;  /* 0x0000001b14147220 */ /* 0x004fe20000410000 */
[----:B------:R-:W-:-:S05]  /*0890*/  @!P3 IMAD.WIDE R26, R9, 0x4, R12 ;  /* 0x00000004091ab825 */ /* 0x000fca00078e020c */
[----:B------:R-:W2:Y:S01]  /*08a0*/  @!P3 LDG.E R10, desc[UR24][R26.64] ;  /* 0x000000181a0ab981 */ /* 0x000ea2000c1e1900 */
[----:B------:R-:W-:Y:S02]  /*08b0*/  @!P3 IADD3 R18, P4, PT, R18, UR22, RZ ;  /* 0x000000161212bc10 */ /* 0x000fe4000ff9e0ff */
[----:B------:R-:W-:Y:S02]  /*08c0*/  MOV R29, RZ ;  /* 0x000000ff001d7202 */ /* 0x000fe40000000f00 */
[----:B------:R-:W-:-:S05]  /*08d0*/  @!P3 IADD3.X R19, PT, PT, R19, UR23, RZ, P4, !PT ;  /* 0x000000171313bc10 */ /* 0x000fca000a7fe4ff */
[----:B-----5:R0:W5:Y:S02]  /*08e0*/  @!P3 LDG.E R29, desc[UR24][R18.64] ;  /* 0x00000018121db981 */ /* 0x020164000c1e1900 */
[----:B0-----:R-:W-:Y:S01]  /*08f0*/  MOV R18, RZ ;  /* 0x000000ff00127202 */ /* 0x001fe20000000f00 */
[----:B--2---:R-:W-:-:S04]  /*0900*/  FMUL.FTZ R11, R10, UR28 ;  /* 0x0000001c0a0b7c20 */ /* 0x004fc80008410000 */
[----:B------:R-:W-:Y:S01]  /*0910*/  FFMA.FTZ R22, R22, R20, R11 ;  /* 0x0000001416167223 */ /* 0x000fe2000001000b */
[----:B------:R-:W-:-:S05]  /*0920*/  @!P3 IMAD.WIDE R10, R9, 0x4, R14 ;  /* 0x00000004090ab825 */ /* 0x000fca00078e020e */
[----:B------:R0:W2:Y:S02]  /*0930*/  @!P3 LDG.E R18, desc[UR24][R10.64] ;  /* 0x000000180a12b981 */ /* 0x0000a4000c1e1900 */
[----:B0-----:R-:W0:Y:S02]  /*0940*/  MUFU.RCP R11, UR17 ;  /* 0x00000011000b7d08 */ /* 0x001e240008001000 */
[-C--:B0-----:R-:W-:Y:S01]  /*0950*/  FMUL.FTZ R19, R6, R11.reuse ;  /* 0x0000000b06137220 */ /* 0x081fe20000410000 */
[----:B------:R-:W-:-:S05]  /*0960*/  FMUL.FTZ R10, R24, R11 ;  /* 0x0000000b180a7220 */ /* 0x000fca0000410000 */
[----:B------:R-:W0:Y:S01]  /*0970*/  MUFU.SQRT R19, R19 ;  /* 0x0000001300137308 */ /* 0x000e220000002000 */
[----:B------:R-:W-:-:S07]  /*0980*/  FMUL.FTZ R21, R21, R20 ;  /* 0x0000001415157220 */ /* 0x000fce0000410000 */
[----:B------:R-:W1:Y:S01]  /*0990*/  MUFU.SQRT R10, R10 ;  /* 0x0000000a000a7308 */ /* 0x000e620000002000 */
[----:B------:R-:W-:Y:S01]  /*09a0*/  BSSY.RECONVERGENT B0, `(.L_x_70) ;  /* 0x0000025000007945 */ /* 0x000fe20003800200 */
[----:B--2---:R-:W-:-:S04]  /*09b0*/  FMUL.FTZ R18, R18, UR29 ;  /* 0x0000001d12127c20 */ /* 0x004fc80008410000 */
[----:B------:R-:W-:Y:S01]  /*09c0*/  FFMA.FTZ R26, R20, R21, R18 ;  /* 0x00000015141a7223 */ /* 0x000fe20000010012 */
[----:B0-----:R-:W-:Y:S01]  /*09d0*/  FADD.FTZ R20, R19, UR18 ;  /* 0x0000001213147e21 */ /* 0x001fe20008010000 */
[----:B------:R-:W0:Y:S01]  /*09e0*/  MUFU.RCP R18, UR16 ;  /* 0x0000001000127d08 */ /* 0x000e220008001000 */
[----:B-1----:R-:W-:-:S07]  /*09f0*/  FADD.FTZ R21, R10, UR18 ;  /* 0x000000120a157e21 */ /* 0x002fce0008010000 */
[----:B------:R-:W1:Y:S08]  /*0a00*/  MUFU.RCP R20, R20 ;  /* 0x0000001400147308 */ /* 0x000e700000001000 */
[----:B------:R-:W2:Y:S01]  /*0a10*/  MUFU.RCP R21, R21 ;  /* 0x0000001500157308 */ /* 0x000ea20000001000 */
[----:B0-----:R-:W-:-:S04]  /*0a20*/  FMUL.FTZ R19, R23, R18 ;  /* 0x0000001217137220 */ /* 0x001fc80000410000 */
[----:B-1----:R-:W-:Y:S01]  /*0a30*/  FMUL.FTZ R27, R19, R20 ;  /* 0x00000014131b7220 */ /* 0x002fe20000410000 */
[----:B------:R-:W-:Y:S01]  /*0a40*/  FMUL.FTZ R20, R16, R11 ;  /* 0x0000000b10147220 */ /* 0x000fe20000410000 */
[----:B------:R-:W-:-:S05]  /*0a50*/  FMUL.FTZ R19, R7, R18 ;  /* 0x0000001207137220 */ /* 0x000fca0000410000 */
[----:B------:R-:W0:Y:S01]  /*0a60*/  MUFU.SQRT R20, R20 ;  /* 0x0000001400147308 */ /* 0x000e220000002000 */
[----:B--2---:R-:W-:Y:S01]  /*0a70*/  FMUL.FTZ R19, R19, R21 ;  /* 0x0000001513137220 */ /* 0x004fe20000410000 */
[----:B------:R-:W-:-:S06]  /*0a80*/  FMUL.FTZ R21, R26, R11 ;  /* 0x0000000b1a157220 */ /* 0x000fcc0000410000 */
[----:B------:R-:W1:Y:S01]  /*0a90*/  MUFU.SQRT R11, R21 ;  /* 0x00000015000b7308 */ /* 0x000e620000002000 */
[----:B------:R-:W-:Y:S01]  /*0aa0*/  FFMA.FTZ R27, R0, R25, R27 ;  /* 0x00000019001b7223 */ /* 0x000fe2000001001b */
[----:B0-----:R-:W-:-:S06]  /*0ab0*/  FADD.FTZ R10, R20, UR18 ;  /* 0x00000012140a7e21 */ /* 0x001fcc0008010000 */
[----:B------:R-:W0:Y:S01]  /*0ac0*/  MUFU.RCP R10, R10 ;  /* 0x0000000a000a7308 */ /* 0x000e220000001000 */
[----:B-1----:R-:W-:-:S07]  /*0ad0*/  FADD.FTZ R25, R11, UR18 ;  /* 0x000000120b197e21 */ /* 0x002fce0008010000 */
[----:B------:R-:W1:Y:S01]  /*0ae0*/  MUFU.RCP R25, R25 ;  /* 0x0000001900197308 */ /* 0x000e620000001000 */
[-C--:B------:R-:W-:Y:S01]  /*0af0*/  FMUL.FTZ R11, R28, R18.reuse ;  /* 0x000000121c0b7220 */ /* 0x080fe20000410000 */
[----:B------:R-:W-:Y:S01]  /*0b00*/  FMUL.FTZ R18, R22, R18 ;  /* 0x0000001216127220 */ /* 0x000fe20000410000 */
[----:B------:R-:W-:Y:S02]  /*0b10*/  FFMA.FTZ R8, R0, R8, R19 ;  /* 0x0000000800087223 */ /* 0x000fe40000010013 */
[----:B0-----:R-:W-:-:S04]  /*0b20*/  FMUL.FTZ R11, R11, R10 ;  /* 0x0000000a0b0b7220 */ /* 0x001fc80000410000 */
[----:B------:R-:W-:Y:S01]  /*0b30*/  FFMA.FTZ R17, R0, R17, R11 ;  /* 0x0000001100117223 */ /* 0x000fe2000001000b */
[----:B-1----:R-:W-:Y:S01]  /*0b40*/  FMUL.FTZ R25, R18, R25 ;  /* 0x0000001912197220 */ /* 0x002fe20000410000 */
[----:B------:R-:W-:Y:S06]  /*0b50*/  @P1 BRA `(.L_x_71) ;  /* 0x0000000000241947 */ /* 0x000fec0003800000 */
[C---:B------:R-:W-:Y:S01]  /*0b60*/  IADD3 R10, P1, PT, R3.reuse, UR10, RZ ;  /* 0x0000000a030a7c10 */ /* 0x040fe2000ff3e0ff */
[----:B------:R-:W-:-:S03]  /*0b70*/  IMAD.WIDE R18, R3, 0x4, R14 ;  /* 0x0000000403127825 */ /* 0x000fc600078e020e */
[----:B------:R-:W-:Y:S02]  /*0b80*/  LEA.HI.X.SX32 R11, R3, UR26, 0x1, P1 ;  /* 0x0000001a030b7c11 */ /* 0x000fe400088f0eff */
[----:B------:R-:W-:-:S04]  /*0b90*/  LEA R20, P1, R10, UR6, 0x2 ;  /* 0x000000060a147c11 */ /* 0x000fc8000f8210ff */
[----:B------:R-:W-:Y:S01]  /*0ba0*/  LEA.HI.X R21, R10, UR7, R11, 0x2, P1 ;  /* 0x000000070a157c11 */ /* 0x000fe200088f140b */
[----:B------:R-:W-:-:S04]  /*0bb0*/  IMAD.WIDE R10, R3, 0x4, R12 ;  /* 0x00000004030a7825 */ /* 0x000fc800078e020c */
[----:B------:R0:W-:Y:S04]  /*0bc0*/  STG.E desc[UR24][R20.64], R27 ;  /* 0x0000001b14007986 */ /* 0x0001e8000c101918 */
[----:B------:R0:W-:Y:S04]  /*0bd0*/  STG.E desc[UR24][R10.64], R23 ;  /* 0x000000170a007986 */ /* 0x0001e8000c101918 */
[----:B------:R0:W-:Y:S02]  /*0be0*/  STG.E desc[UR24][R18.64], R6 ;  /* 0x0000000612007986 */ /* 0x0001e4000c101918 */
.L_x_71:
[----:B------:R-:W-:Y:S05]  /*0bf0*/  BSYNC.RECONVERGENT B0 ;  /* 0x0000000000007941 */ /* 0x000fea0003800200 */
.L_x_70:
[----:B------:R-:W-:Y:S04]  /*0c00*/  BSSY.RECONVERGENT B0, `(.L_x_72) ;  /* 0x000000b000007945 */ /* 0x000fe80003800200 */
[----:B------:R-:W-:Y:S05]  /*0c10*/  @P0 BRA `(.L_x_73) ;  /* 0x0000000000240947 */ /* 0x000fea0003800000 */
[C---:B------:R-:W-:Y:S01]  /*0c20*/  IADD3 R3, P0, PT, R4.reuse, UR10, RZ ;  /* 0x0000000a04037c10 */ /* 0x040fe2000ff1e0ff */
[----:B0-----:R-:W-:-:S03]  /*0c30*/  IMAD.WIDE R10, R4, 0x4, R12 ;  /* 0x00000004040a7825 */ /* 0x001fc600078e020c */
[C---:B------:R-:W-:Y:S01]  /*0c40*/  LEA.HI.X.SX32 R6, R4.reuse, UR26, 0x1, P0 ;  /* 0x0000001a04067c11 */ /* 0x040fe200080f0eff */
[----:B------:R-:W-:Y:S01]  /*0c50*/  IMAD.WIDE R20, R4, 0x4, R14 ;  /* 0x0000000404147825 */ /* 0x000fe200078e020e */
[----:B------:R-:W-:-:S04]  /*0c60*/  LEA R18, P0, R3, UR6, 0x2 ;  /* 0x0000000603127c11 */ /* 0x000fc8000f8010ff */
[----:B------:R-:W-:-:S05]  /*0c70*/  LEA.HI.X R19, R3, UR7, R6, 0x2, P0 ;  /* 0x0000000703137c11 */ /* 0x000fca00080f1406 */
[----:B------:R1:W-:Y:S04]  /*0c80*/  STG.E desc[UR24][R18.64], R8 ;  /* 0x0000000812007986 */ /* 0x0003e8000c101918 */
[----:B------:R1:W-:Y:S04]  /*0c90*/  STG.E desc[UR24][R10.64], R7 ;  /* 0x000000070a007986 */ /* 0x0003e8000c101918 */
[----:B------:R1:W-:Y:S02]  /*0ca0*/  STG.E desc[UR24][R20.64], R24 ;  /* 0x0000001814007986 */ /* 0x0003e4000c101918 */
.L_x_73:
[----:B------:R-:W-:Y:S05]  /*0cb0*/  BSYNC.RECONVERGENT B0 ;  /* 0x0000000000007941 */ /* 0x000fea0003800200 */
.L_x_72:
[----:B------:R-:W-:Y:S04]  /*0cc0*/  BSSY.RECONVERGENT B0, `(.L_x_74) ;  /* 0x000000b000007945 */ /* 0x000fe80003800200 */
[----:B------:R-:W-:Y:S05]  /*0cd0*/  @P2 BRA `(.L_x_75) ;  /* 0x0000000000242947 */ /* 0x000fea0003800000 */
[C---:B------:R-:W-:Y:S01]  /*0ce0*/  IADD3 R3, P0, PT, R5.reuse, UR10, RZ ;  /* 0x0000000a05037c10 */ /* 0x040fe2000ff1e0ff */
[----:B01----:R-:W-:-:S03]  /*0cf0*/  IMAD.WIDE R6, R5, 0x4, R12 ;  /* 0x0000000405067825 */ /* 0x003fc600078e020c */
[----:B------:R-:W-:Y:S02]  /*0d00*/  LEA.HI.X.SX32 R4, R5, UR26, 0x1, P0 ;  /* 0x0000001a05047c11 */ /* 0x000fe400080f0eff */
[----:B------:R-:W-:-:S04]  /*0d10*/  LEA R10, P0, R3, UR6, 0x2 ;  /* 0x00000006030a7c11 */ /* 0x000fc8000f8010ff */
[----:B------:R-:W-:Y:S01]  /*0d20*/  LEA.HI.X R11, R3, UR7, R4, 0x2, P0 ;  /* 0x00000007030b7c11 */ /* 0x000fe200080f1404 */
[----:B------:R-:W-:-:S04]  /*0d30*/  IMAD.WIDE R4, R5, 0x4, R14 ;  /* 0x0000000405047825 */ /* 0x000fc800078e020e */
[----:B------:R2:W-:Y:S04]  /*0d40*/  STG.E desc[UR24][R10.64], R17 ;  /* 0x000000110a007986 */ /* 0x0005e8000c101918 */
[----:B------:R2:W-:Y:S04]  /*0d50*/  STG.E desc[UR24][R6.64], R28 ;  /* 0x0000001c06007986 */ /* 0x0005e8000c101918 */
[----:B------:R2:W-:Y:S02]  /*0d60*/  STG.E desc[UR24][R4.64], R16 ;  /* 0x0000001004007986 */ /* 0x0005e4000c101918 */
.L_x_75:
[----:B------:R-:W-:Y:S05]  /*0d70*/  BSYNC.RECONVERGENT B0 ;  /* 0x0000000000007941 */ /* 0x000fea0003800200 */
.L_x_74:
[----:B------:R-:W-:Y:S01]  /*0d80*/  BSSY.RECONVERGENT B0, `(.L_x_76) ;  /* 0x000000c000007945 */ /* 0x000fe20003800200 */
[----:B-----5:R-:W-:-:S03]  /*0d90*/  FFMA.FTZ R25, R0, R29, R25 ;  /* 0x0000001d00197223 */ /* 0x020fc60000010019 */
[----:B------:R-:W-:Y:S05]  /*0da0*/  @P3 BRA `(.L_x_77) ;  /* 0x0000000000243947 */ /* 0x000fea0003800000 */
[----:B------:R-:W-:-:S04]  /*0db0*/  IADD3 R3, P0, PT, R9, UR10, RZ ;  /* 0x0000000a09037c10 */ /* 0x000fc8000ff1e0ff */
[----:B0-2---:R-:W-:Y:S02]  /*0dc0*/  LEA.HI.X.SX32 R6, R9, UR26, 0x1, P0 ;  /* 0x0000001a09067c11 */ /* 0x005fe400080f0eff */
[----:B------:R-:W-:-:S04]  /*0dd0*/  LEA R4, P0, R3, UR6, 0x2 ;  /* 0x0000000603047c11 */ /* 0x000fc8000f8010ff */
[----:B------:R-:W-:Y:S01]  /*0de0*/  LEA.HI.X R5, R3, UR7, R6, 0x2, P0 ;  /* 0x0000000703057c11 */ /* 0x000fe200080f1406 */
[----:B-1----:R-:W-:-:S04]  /*0df0*/  IMAD.WIDE R6, R9, 0x4, R12 ;  /* 0x0000000409067825 */ /* 0x002fc800078e020c */
[----:B------:R-:W-:Y:S01]  /*0e00*/  IMAD.WIDE R8, R9, 0x4, R14 ;  /* 0x0000000409087825 */ /* 0x000fe200078e020e */
[----:B------:R3:W-:Y:S04]  /*0e10*/  STG.E desc[UR24][R4.64], R25 ;  /* 0x0000001904007986 */ /* 0x0007e8000c101918 */
[----:B------:R3:W-:Y:S04]  /*0e20*/  STG.E desc[UR24][R6.64], R22 ;  /* 0x0000001606007986 */ /* 0x0007e8000c101918 */
[----:B------:R3:W-:Y:S02]  /*0e30*/  STG.E desc[UR24][R8.64], R26 ;  /* 0x0000001a08007986 */ /* 0x0007e4000c101918 */
.L_x_77:
[----:B------:R-:W-:Y:S05]  /*0e40*/  BSYNC.RECONVERGENT B0 ;  /* 0x0000000000007941 */ /* 0x000fea0003800200 */
.L_x_76:
[----:B------:R-:W-:-:S04]  /*0e50*/  ULEA UR4, UR15, UR4, 0x2 ;  /* 0x000000040f047291 */ /* 0x000fc8000f8e10ff */
[----:B------:R-:W-:-:S09]  /*0e60*/  UISETP.GE.AND UP0, UPT, UR4, UR11, UPT ;  /* 0x0000000b0400728c */ /* 0x000fd2000bf06270 */
[----:B------:R-:W-:Y:S05]  /*0e70*/  BRA.U !UP0, `(.L_x_78) ;  /* 0xfffffff508187547 */ /* 0x000fea000b83ffff */
[----:B------:R-:W-:Y:S05]  /*0e80*/  EXIT ;  /* 0x000000000000794d */ /* 0x000fea0003800000 */
.L_x_79:
        /* <DEDUP_REMOVED lines=15> */
.L_x_87:


//--------------------- .nv.shared.reserved.0     --------------------------
	.section	.nv.shared.reserved.0,"aw",@nobits
	.weak		__nv_reservedSMEM_offset_0_alias
	.size		__nv_reservedSMEM_offset_0_alias, 0, 64
	.other		__nv_reservedSMEM_offset_0_alias,@"STO_CUDA_RESERVED_SHARED STV_DEFAULT"
__nv_reservedSMEM_offset_0_alias:
	.zero		0
	.zero		64


//--------------------- .nv.global                --------------------------
	.section	.nv.global,"aw",@nobits
.nv.global:
	.type		_ZN59_INTERNAL_a5eadf6a_28_multi_tensor_lamb_stage_1_cu_27039d214cuda3std3__48in_placeE,@object
	.size		_ZN59_INTERNAL_a5eadf6a_28_multi_tensor_lamb_stage_1_cu_27039d214cuda3std3__48in_placeE,(_ZN59_INTERNAL_a5eadf6a_28_multi_tensor_lamb_stage_1_cu_27039d214cuda3std6ranges3__45__cpo8distanceE - _ZN59_INTERNAL_a5eadf6a_28_multi_tensor_lamb_stage_1_cu_27039d214cuda3std3__48in_placeE)
_ZN59_INTERNAL_a5eadf6a_28_multi_tensor_lamb_stage_1_cu_27039d214cuda3std3__48in_placeE:
	.zero		1
	.type		_ZN59_INTERNAL_a5eadf6a_28_multi_tensor_lamb_stage_1_cu_27039d214cuda3std6ranges3__45__cpo8distanceE,@object
	.size		_ZN59_INTERNAL_a5eadf6a_28_multi_tensor_lamb_stage_1_cu_27039d214cuda3std6ranges3__45__cpo8distanceE,(_ZN59_INTERNAL_a5eadf6a_28_multi_tensor_lamb_stage_1_cu_27039d214cuda3std3__45__cpo6cbeginE - _ZN59_INTERNAL_a5eadf6a_28_multi_tensor_lamb_stage_1_cu_27039d214cuda3std6ranges3__45__cpo8distanceE)
_ZN59_INTERNAL_a5eadf6a_28_multi_tensor_lamb_stage_1_cu_27039d214cuda3std6ranges3__45__cpo8distanceE:
	.zero		1
	.type		_ZN59_INTERNAL_a5eadf6a_28_multi_tensor_lamb_stage_1_cu_27039d214cuda3std3__45__cpo6cbeginE,@object
	.size		_ZN59_INTERNAL_a5eadf6a_28_multi_tensor_lamb_stage_1_cu_27039d214cuda3std3__45__cpo6cbeginE,(_ZN59_INTERNAL_a5eadf6a_28_multi_tensor_lamb_stage_1_cu_27039d214cuda3std6ranges3__45__cpo7advanceE - _ZN59_INTERNAL_a5eadf6a_28_multi_tensor_lamb_stage_1_cu_27039d214cuda3std3__45__cpo6cbeginE)
_ZN59_INTERNAL_a5eadf6a_28_multi_tensor_lamb_stage_1_cu_27039d214cuda3std3__45__cpo6cbeginE:
	.zero		1
	.type		_ZN59_INTERNAL_a5eadf6a_28_multi_tensor_lamb_stage_1_cu_27039d214cuda3std6ranges3__45__cpo7advanceE,@object
	.size		_ZN59_INTERNAL_a5eadf6a_28_multi_tensor_lamb_stage_1_cu_27039d214cuda3std6ranges3__45__cpo7advanceE,(_ZN59_INTERNAL_a5eadf6a_28_multi_tensor_lamb_stage_1_cu_27039d214cuda3std3__45__cpo7crbeginE - _ZN59_INTERNAL_a5eadf6a_28_multi_tensor_lamb_stage_1_cu_27039d214cuda3std6ranges3__45__cpo7advanceE)
_ZN59_INTERNAL_a5eadf6a_28_multi_tensor_lamb_stage_1_cu_27039d214cuda3std6ranges3__45__cpo7advanceE:
	.zero		1
	.type		_ZN59_INTERNAL_a5eadf6a_28_multi_tensor_lamb_stage_1_cu_27039d214cuda3std3__45__cpo7crbeginE,@object
	.size		_ZN59_INTERNAL_a5eadf6a_28_multi_tensor_lamb_stage_1_cu_27039d214cuda3std3__45__cpo7crbeginE,(_ZN59_INTERNAL_a5eadf6a_28_multi_tensor_lamb_stage_1_cu_27039d214cuda3std6ranges3__45__cpo4dataE - _ZN59_INTERNAL_a5eadf6a_28_multi_tensor_lamb_stage_1_cu_27039d214cuda3std3__45__cpo7crbeginE)
_ZN59_INTERNAL_a5eadf6a_28_multi_tensor_lamb_stage_1_cu_27039d214cuda3std3__45__cpo7crbeginE:
	.zero		1
	.type		_ZN59_INTERNAL_a5eadf6a_28_multi_tensor_lamb_stage_1_cu_27039d214cuda3std6ranges3__45__cpo4dataE,@object
	.size		_ZN59_INTERNAL_a5eadf6a_28_multi_tensor_lamb_stage_1_cu_27039d214cuda3std6ranges3__45__cpo4dataE,(_ZN59_INTERNAL_a5eadf6a_28_multi_tensor_lamb_stage_1_cu_27039d214cuda3std6ranges3__45__cpo5beginE - _ZN59_INTERNAL_a5eadf6a_28_multi_tensor_lamb_stage_1_cu_27039d214cuda3std6ranges3__45__cpo4dataE)
_ZN59_INTERNAL_a5eadf6a_28_multi_tensor_lamb_stage_1_cu_27039d214cuda3std6ranges3__45__cpo4dataE:
	.zero		1
	.type		_ZN59_INTERNAL_a5eadf6a_28_multi_tensor_lamb_stage_1_cu_27039d214cuda3std6ranges3__45__cpo5beginE,@object
	.size		_ZN59_INTERNAL_a5eadf6a_28_multi_tensor_lamb_stage_1_cu_27039d214cuda3std6ranges3__45__cpo5beginE,(_ZN59_INTERNAL_a5eadf6a_28_multi_tensor_lamb_stage_1_cu_27039d214cuda3std3__461_GLOBAL__N__a5eadf6a_28_multi_tensor_lamb_stage_1_cu_27039d216ignoreE - _ZN59_INTERNAL_a5eadf6a_28_multi_tensor_lamb_stage_1_cu_27039d214cuda3std6ranges3__45__cpo5beginE)
_ZN59_INTERNAL_a5eadf6a_28_multi_tensor_lamb_stage_1_cu_27039d214cuda3std6ranges3__45__cpo5beginE:
	.zero		1
	.type		_ZN59_INTERNAL_a5eadf6a_28_multi_tensor_lamb_stage_1_cu_27039d214cuda3std3__461_GLOBAL__N__a5eadf6a_28_multi_tensor_lamb_stage_1_cu_27039d216ignoreE,@object
	.size		_ZN59_INTERNAL_a5eadf6a_28_multi_tensor_lamb_stage_1_cu_27039d214cuda3std3__461_GLOBAL__N__a5eadf6a_28_multi_tensor_lamb_stage_1_cu_27039d216ignoreE,(_ZN59_INTERNAL_a5eadf6a_28_multi_tensor_lamb_stage_1_cu_27039d214cuda3std6ranges3__45__cpo4sizeE - _ZN59_INTERNAL_a5eadf6a_28_multi_tensor_lamb_stage_1_cu_27039d214cuda3std3__461_GLOBAL__N__a5eadf6a_28_multi_tensor_lamb_stage_1_cu_27039d216ignoreE)
_ZN59_INTERNAL_a5eadf6a_28_multi_tensor_lamb_stage_1_cu_27039d214cuda3std3__461_GLOBAL__N__a5eadf6a_28_multi_tensor_lamb_stage_1_cu_27039d216ignoreE:
	.zero		1
	.type		_ZN59_INTERNAL_a5eadf6a_28_multi_tensor_lamb_stage_1_cu_27039d214cuda3std6ranges3__45__cpo4sizeE,@object
	.size		_ZN59_INTERNAL_a5eadf6a_28_multi_tensor_lamb_stage_1_cu_27039d214cuda3std6ranges3__45__cpo4sizeE,(_ZN59_INTERNAL_a5eadf6a_28_multi_tensor_lamb_stage_1_cu_27039d214cuda3std3__45__cpo5beginE - _ZN59_INTERNAL_a5eadf6a_28_multi_tensor_lamb_stage_1_cu_27039d214cuda3std6ranges3__45__cpo4sizeE)
_ZN59_INTERNAL_a5eadf6a_28_multi_tensor_lamb_stage_1_cu_27039d214cuda3std6ranges3__45__cpo4sizeE:
	.zero		1
	.type		_ZN59_INTERNAL_a5eadf6a_28_multi_tensor_lamb_stage_1_cu_27039d214cuda3std3__45__cpo5beginE,@object
	.size		_ZN59_INTERNAL_a5eadf6a_28_multi_tensor_lamb_stage_1_cu_27039d214cuda3std3__45__cpo5beginE,(_ZN59_INTERNAL_a5eadf6a_28_multi_tensor_lamb_stage_1_cu_27039d214cuda3std6ranges3__45__cpo6cbeginE - _ZN59_INTERNAL_a5eadf6a_28_multi_tensor_lamb_stage_1_cu_27039d214cuda3std3__45__cpo5beginE)
_ZN59_INTERNAL_a5eadf6a_28_multi_tensor_lamb_stage_1_cu_27039d214cuda3std3__45__cpo5beginE:
	.zero		1
	.type		_ZN59_INTERNAL_a5eadf6a_28_multi_tensor_lamb_stage_1_cu_27039d214cuda3std6ranges3__45__cpo6cbeginE,@object
	.size		_ZN59_INTERNAL_a5eadf6a_28_multi_tensor_lamb_stage_1_cu_27039d214cuda3std6ranges3__45__cpo6cbeginE,(_ZN59_INTERNAL_a5eadf6a_28_multi_tensor_lamb_stage_1_cu_27039d214cuda3std3__45__cpo6rbeginE - _ZN59_INTERNAL_a5eadf6a_28_multi_tensor_lamb_stage_1_cu_27039d214cuda3std6ranges3__45__cpo6cbeginE)
_ZN59_INTERNAL_a5eadf6a_28_multi_tensor_lamb_stage_1_cu_27039d214cuda3std6ranges3__45__cpo6cbeginE:
	.zero		1
	.type		_ZN59_INTERNAL_a5eadf6a_28_multi_tensor_lamb_stage_1_cu_27039d214cuda3std3__45__cpo6rbeginE,@object
	.size		_ZN59_INTERNAL_a5eadf6a_28_multi_tensor_lamb_stage_1_cu_27039d214cuda3std3__45__cpo6rbeginE,(_ZN59_INTERNAL_a5eadf6a_28_multi_tensor_lamb_stage_1_cu_27039d214cuda3std6ranges3__45__cpo4nextE - _ZN59_INTERNAL_a5eadf6a_28_multi_tensor_lamb_stage_1_cu_27039d214cuda3std3__45__cpo6rbeginE)
_ZN59_INTERNAL_a5eadf6a_28_multi_tensor_lamb_stage_1_cu_27039d214cuda3std3__45__cpo6rbeginE:
	.zero		1
	.type		_ZN59_INTERNAL_a5eadf6a_28_multi_tensor_lamb_stage_1_cu_27039d214cuda3std6ranges3__45__cpo4nextE,@object
	.size		_ZN59_INTERNAL_a5eadf6a_28_multi_tensor_lamb_stage_1_cu_27039d214cuda3std6ranges3__45__cpo4nextE,(_ZN59_INTERNAL_a5eadf6a_28_multi_tensor_lamb_stage_1_cu_27039d214cuda3std6ranges3__45__cpo4swapE - _ZN59_INTERNAL_a5eadf6a_28_multi_tensor_lamb_stage_1_cu_27039d214cuda3std6ranges3__45__cpo4nextE)
_ZN59_INTERNAL_a5eadf6a_28_multi_tensor_lamb_stage_1_cu_27039d214cuda3std6ranges3__45__cpo4nextE:
	.zero		1
	.type		_ZN59_INTERNAL_a5eadf6a_28_multi_tensor_lamb_stage_1_cu_27039d214cuda3std6ranges3__45__cpo4swapE,@object
	.size		_ZN59_INTERNAL_a5eadf6a_28_multi_tensor_lamb_stage_1_cu_27039d214cuda3std6ranges3__45__cpo4swapE,(_ZN59_INTERNAL_a5eadf6a_28_multi_tensor_lamb_stage_1_cu_27039d214cuda3std3__420unreachable_sentinelE - _ZN59_INTERNAL_a5eadf6a_28_multi_tensor_lamb_stage_1_cu_27039d214cuda3std6ranges3__45__cpo4swapE)
_ZN59_INTERNAL_a5eadf6a_28_multi_tensor_lamb_stage_1_cu_27039d214cuda3std6ranges3__45__cpo4swapE:
	.zero		1
	.type		_ZN59_INTERNAL_a5eadf6a_28_multi_tensor_lamb_stage_1_cu_27039d214cuda3std3__420unreachable_sentinelE,@object
	.size		_ZN59_INTERNAL_a5eadf6a_28_multi_tensor_lamb_stage_1_cu_27039d214cuda3std3__420unreachable_sentinelE,(_ZN59_INTERNAL_a5eadf6a_28_multi_tensor_lamb_stage_1_cu_27039d216thrust24THRUST_300001_SM_1030_NS6system6detail10sequential3seqE - _ZN59_INTERNAL_a5eadf6a_28_multi_tensor_lamb_stage_1_cu_27039d214cuda3std3__420unreachable_sentinelE)
_ZN59_INTERNAL_a5eadf6a_28_multi_tensor_lamb_stage_1_cu_27039d214cuda3std3__420unreachable_sentinelE:
	.zero		1
	.type		_ZN59_INTERNAL_a5eadf6a_28_multi_tensor_lamb_stage_1_cu_27039d216thrust24THRUST_300001_SM_1030_NS6system6detail10sequential3seqE,@object
	.size		_ZN59_INTERNAL_a5eadf6a_28_multi_tensor_lamb_stage_1_cu_27039d216thrust24THRUST_300001_SM_1030_NS6system6detail10sequential3seqE,(_ZN59_INTERNAL_a5eadf6a_28_multi_tensor_lamb_stage_1_cu_27039d214cuda3std3__45__cpo4cendE - _ZN59_INTERNAL_a5eadf6a_28_multi_tensor_lamb_stage_1_cu_27039d216thrust24THRUST_300001_SM_1030_NS6system6detail10sequential3seqE)
_ZN59_INTERNAL_a5eadf6a_28_multi_tensor_lamb_stage_1_cu_27039d216thrust24THRUST_300001_SM_1030_NS6system6detail10sequential3seqE:
	.zero		1
	.type		_ZN59_INTERNAL_a5eadf6a_28_multi_tensor_lamb_stage_1_cu_27039d214cuda3std3__45__cpo4cendE,@object
	.size		_ZN59_INTERNAL_a5eadf6a_28_multi_tensor_lamb_stage_1_cu_27039d214cuda3std3__45__cpo4cendE,(_ZN59_INTERNAL_a5eadf6a_28_multi_tensor_lamb_stage_1_cu_27039d214cuda3std6ranges3__45__cpo9iter_swapE - _ZN59_INTERNAL_a5eadf6a_28_multi_tensor_lamb_stage_1_cu_27039d214cuda3std3__45__cpo4cendE)
_ZN59_INTERNAL_a5eadf6a_28_multi_tensor_lamb_stage_1_cu_27039d214cuda3std3__45__cpo4cendE:
	.zero		1
	.type		_ZN59_INTERNAL_a5eadf6a_28_multi_tensor_lamb_stage_1_cu_27039d214cuda3std6ranges3__45__cpo9iter_swapE,@object
	.size		_ZN59_INTERNAL_a5eadf6a_28_multi_tensor_lamb_stage_1_cu_27039d214cuda3std6ranges3__45__cpo9iter_swapE,(_ZN59_INTERNAL_a5eadf6a_28_multi_tensor_lamb_stage_1_cu_27039d214cuda3std3__45__cpo5crendE - _ZN59_INTERNAL_a5eadf6a_28_multi_tensor_lamb_stage_1_cu_27039d214cuda3std6ranges3__45__cpo9iter_swapE)
_ZN59_INTERNAL_a5eadf6a_28_multi_tensor_lamb_stage_1_cu_27039d214cuda3std6ranges3__45__cpo9iter_swapE:
	.zero		1
	.type		_ZN59_INTERNAL_a5eadf6a_28_multi_tensor_lamb_stage_1_cu_27039d214cuda3std3__45__cpo5crendE,@object
	.size		_ZN59_INTERNAL_a5eadf6a_28_multi_tensor_lamb_stage_1_cu_27039d214cuda3std3__45__cpo5crendE,(_ZN59_INTERNAL_a5eadf6a_28_multi_tensor_lamb_stage_1_cu_27039d214cuda3std6ranges3__45__cpo5cdataE - _ZN59_INTERNAL_a5eadf6a_28_multi_tensor_lamb_stage_1_cu_27039d214cuda3std3__45__cpo5crendE)
_ZN59_INTERNAL_a5eadf6a_28_multi_tensor_lamb_stage_1_cu_27039d214cuda3std3__45__cpo5crendE:
	.zero		1
	.type		_ZN59_INTERNAL_a5eadf6a_28_multi_tensor_lamb_stage_1_cu_27039d214cuda3std6ranges3__45__cpo5cdataE,@object
	.size		_ZN59_INTERNAL_a5eadf6a_28_multi_tensor_lamb_stage_1_cu_27039d214cuda3std6ranges3__45__cpo5cdataE,(_ZN59_INTERNAL_a5eadf6a_28_multi_tensor_lamb_stage_1_cu_27039d214cuda3std6ranges3__45__cpo3endE - _ZN59_INTERNAL_a5eadf6a_28_multi_tensor_lamb_stage_1_cu_27039d214cuda3std6ranges3__45__cpo5cdataE)
_ZN59_INTERNAL_a5eadf6a_28_multi_tensor_lamb_stage_1_cu_27039d214cuda3std6ranges3__45__cpo5cdataE:
	.zero		1
	.type		_ZN59_INTERNAL_a5eadf6a_28_multi_tensor_lamb_stage_1_cu_27039d214cuda3std6ranges3__45__cpo3endE,@object
	.size		_ZN59_INTERNAL_a5eadf6a_28_multi_tensor_lamb_stage_1_cu_27039d214cuda3std6ranges3__45__cpo3endE,(_ZN59_INTERNAL_a5eadf6a_28_multi_tensor_lamb_stage_1_cu_27039d214cuda3std3__419piecewise_constructE - _ZN59_INTERNAL_a5eadf6a_28_multi_tensor_lamb_stage_1_cu_27039d214cuda3std6ranges3__45__cpo3endE)
_ZN59_INTERNAL_a5eadf6a_28_multi_tensor_lamb_stage_1_cu_27039d214cuda3std6ranges3__45__cpo3endE:
	.zero		1
	.type		_ZN59_INTERNAL_a5eadf6a_28_multi_tensor_lamb_stage_1_cu_27039d214cuda3std3__419piecewise_constructE,@object
	.size		_ZN59_INTERNAL_a5eadf6a_28_multi_tensor_lamb_stage_1_cu_27039d214cuda3std3__419piecewise_constructE,(_ZN59_INTERNAL_a5eadf6a_28_multi_tensor_lamb_stage_1_cu_27039d214cuda3std6ranges3__45__cpo5ssizeE - _ZN59_INTERNAL_a5eadf6a_28_multi_tensor_lamb_stage_1_cu_27039d214cuda3std3__419piecewise_constructE)
_ZN59_INTERNAL_a5eadf6a_28_multi_tensor_lamb_stage_1_cu_27039d214cuda3std3__419piecewise_constructE:
	.zero		1
	.type		_ZN59_INTERNAL_a5eadf6a_28_multi_tensor_lamb_stage_1_cu_27039d214cuda3std6ranges3__45__cpo5ssizeE,@object
	.size		_ZN59_INTERNAL_a5eadf6a_28_multi_tensor_lamb_stage_1_cu_27039d214cuda3std6ranges3__45__cpo5ssizeE,(_ZN59_INTERNAL_a5eadf6a_28_multi_tensor_lamb_stage_1_cu_27039d214cuda3std3__45__cpo3endE - _ZN59_INTERNAL_a5eadf6a_28_multi_tensor_lamb_stage_1_cu_27039d214cuda3std6ranges3__45__cpo5ssizeE)
_ZN59_INTERNAL_a5eadf6a_28_multi_tensor_lamb_stage_1_cu_27039d214cuda3std6ranges3__45__cpo5ssizeE:
	.zero		1
	.type		_ZN59_INTERNAL_a5eadf6a_28_multi_tensor_lamb_stage_1_cu_27039d214cuda3std3__45__cpo3endE,@object
	.size		_ZN59_INTERNAL_a5eadf6a_28_multi_tensor_lamb_stage_1_cu_27039d214cuda3std3__45__cpo3endE,(_ZN59_INTERNAL_a5eadf6a_28_multi_tensor_lamb_stage_1_cu_27039d214cuda3std6ranges3__45__cpo4cendE - _ZN59_INTERNAL_a5eadf6a_28_multi_tensor_lamb_stage_1_cu_27039d214cuda3std3__45__cpo3endE)
_ZN59_INTERNAL_a5eadf6a_28_multi_tensor_lamb_stage_1_cu_27039d214cuda3std3__45__cpo3endE:
	.zero		1
	.type		_ZN59_INTERNAL_a5eadf6a_28_multi_tensor_lamb_stage_1_cu_27039d214cuda3std6ranges3__45__cpo4cendE,@object
	.size		_ZN59_INTERNAL_a5eadf6a_28_multi_tensor_lamb_stage_1_cu_27039d214cuda3std6ranges3__45__cpo4cendE,(_ZN59_INTERNAL_a5eadf6a_28_multi_tensor_lamb_stage_1_cu_27039d214cuda3std3__45__cpo4rendE - _ZN59_INTERNAL_a5eadf6a_28_multi_tensor_lamb_stage_1_cu_27039d214cuda3std6ranges3__45__cpo4cendE)
_ZN59_INTERNAL_a5eadf6a_28_multi_tensor_lamb_stage_1_cu_27039d214cuda3std6ranges3__45__cpo4cendE:
	.zero		1
	.type		_ZN59_INTERNAL_a5eadf6a_28_multi_tensor_lamb_stage_1_cu_27039d214cuda3std3__45__cpo4rendE,@object
	.size		_ZN59_INTERNAL_a5eadf6a_28_multi_tensor_lamb_stage_1_cu_27039d214cuda3std3__45__cpo4rendE,(_ZN59_INTERNAL_a5eadf6a_28_multi_tensor_lamb_stage_1_cu_27039d214cuda3std6ranges3__45__cpo4prevE - _ZN59_INTERNAL_a5eadf6a_28_multi_tensor_lamb_stage_1_cu_27039d214cuda3std3__45__cpo4rendE)
_ZN59_INTERNAL_a5eadf6a_28_multi_tensor_lamb_stage_1_cu_27039d214cuda3std3__45__cpo4rendE:
	.zero		1
	.type		_ZN59_INTERNAL_a5eadf6a_28_multi_tensor_lamb_stage_1_cu_27039d214cuda3std6ranges3__45__cpo4prevE,@object
	.size		_ZN59_INTERNAL_a5eadf6a_28_multi_tensor_lamb_stage_1_cu_27039d214cuda3std6ranges3__45__cpo4prevE,(_ZN59_INTERNAL_a5eadf6a_28_multi_tensor_lamb_stage_1_cu_27039d214cuda3std6ranges3__45__cpo9iter_moveE - _ZN59_INTERNAL_a5eadf6a_28_multi_tensor_lamb_stage_1_cu_27039d214cuda3std6ranges3__45__cpo4prevE)
_ZN59_INTERNAL_a5eadf6a_28_multi_tensor_lamb_stage_1_cu_27039d214cuda3std6ranges3__45__cpo4prevE:
	.zero		1
	.type		_ZN59_INTERNAL_a5eadf6a_28_multi_tensor_lamb_stage_1_cu_27039d214cuda3std6ranges3__45__cpo9iter_moveE,@object
	.size		_ZN59_INTERNAL_a5eadf6a_28_multi_tensor_lamb_stage_1_cu_27039d214cuda3std6ranges3__45__cpo9iter_moveE,(.L_13 - _ZN59_INTERNAL_a5eadf6a_28_multi_tensor_lamb_stage_1_cu_27039d214cuda3std6ranges3__45__cpo9iter_moveE)
_ZN59_INTERNAL_a5eadf6a_28_multi_tensor_lamb_stage_1_cu_27039d214cuda3std6ranges3__45__cpo9iter_moveE:
	.zero		1
.L_13:


//--------------------- .nv.constant0._Z25multi_tensor_apply_kernelI18TensorListMetadataILi5EE17LAMBStage1FunctorIN3c104HalfES4_S4_EJPfffffffEEvlPViT_T0_DpT1_ --------------------------
	.section	.nv.constant0._Z25multi_tensor_apply_kernelI18TensorListMetadataILi5EE17LAMBStage1FunctorIN3c104HalfES4_S4_EJPfffffffEEvlPViT_T0_DpT1_,"a",@progbits
	.sectionflags	@""
	.align	4
.nv.constant0._Z25multi_tensor_apply_kernelI18TensorListMetadataILi5EE17LAMBStage1FunctorIN3c104HalfES4_S4_EJPfffffffEEvlPViT_T0_DpT1_:
	.zero		4000


//--------------------- .nv.constant0._Z25multi_tensor_apply_kernelI18TensorListMetadataILi5EE17LAMBStage1FunctorIN3c104HalfES4_fEJPfffffffEEvlPViT_T0_DpT1_ --------------------------
	.section	.nv.constant0._Z25multi_tensor_apply_kernelI18TensorListMetadataILi5EE17LAMBStage1FunctorIN3c104HalfES4_fEJPfffffffEEvlPViT_T0_DpT1_,"a",@progbits
	.sectionflags	@""
	.align	4
.nv.constant0._Z25multi_tensor_apply_kernelI18TensorListMetadataILi5EE17LAMBStage1FunctorIN3c104HalfES4_fEJPfffffffEEvlPViT_T0_DpT1_:
	.zero		4000


//--------------------- .nv.constant0._Z25multi_tensor_apply_kernelI18TensorListMetadataILi5EE17LAMBStage1FunctorIN3c104HalfEfS4_EJPfffffffEEvlPViT_T0_DpT1_ --------------------------
	.section	.nv.constant0._Z25multi_tensor_apply_kernelI18TensorListMetadataILi5EE17LAMBStage1FunctorIN3c104HalfEfS4_EJPfffffffEEvlPViT_T0_DpT1_,"a",@progbits
	.sectionflags	@""
	.align	4
.nv.constant0._Z25multi_tensor_apply_kernelI18TensorListMetadataILi5EE17LAMBStage1FunctorIN3c104HalfEfS4_EJPfffffffEEvlPViT_T0_DpT1_:
	.zero		4000


//--------------------- .nv.constant0._Z25multi_tensor_apply_kernelI18TensorListMetadataILi5EE17LAMBStage1FunctorIN3c104HalfEffEJPfffffffEEvlPViT_T0_DpT1_ --------------------------
	.section	.nv.constant0._Z25multi_tensor_apply_kernelI18TensorListMetadataILi5EE17LAMBStage1FunctorIN3c104HalfEffEJPfffffffEEvlPViT_T0_DpT1_,"a",@progbits
	.sectionflags	@""
	.align	4
.nv.constant0._Z25multi_tensor_apply_kernelI18TensorListMetadataILi5EE17LAMBStage1FunctorIN3c104HalfEffEJPfffffffEEvlPViT_T0_DpT1_:
	.zero		4000


//--------------------- .nv.constant0._Z25multi_tensor_apply_kernelI18TensorListMetadataILi5EE17LAMBStage1FunctorIfN3c104HalfES4_EJPfffffffEEvlPViT_T0_DpT1_ --------------------------
	.section	.nv.constant0._Z25multi_tensor_apply_kernelI18TensorListMetadataILi5EE17LAMBStage1FunctorIfN3c104HalfES4_EJPfffffffEEvlPViT_T0_DpT1_,"a",@progbits
	.sectionflags	@""
	.align	4
.nv.constant0._Z25multi_tensor_apply_kernelI18TensorListMetadataILi5EE17LAMBStage1FunctorIfN3c104HalfES4_EJPfffffffEEvlPViT_T0_DpT1_:
	.zero		4000


//--------------------- .nv.constant0._Z25multi_tensor_apply_kernelI18TensorListMetadataILi5EE17LAMBStage1FunctorIfN3c104HalfEfEJPfffffffEEvlPViT_T0_DpT1_ --------------------------
	.section	.nv.constant0._Z25multi_tensor_apply_kernelI18TensorListMetadataILi5EE17LAMBStage1FunctorIfN3c104HalfEfEJPfffffffEEvlPViT_T0_DpT1_,"a",@progbits
	.sectionflags	@""
	.align	4
.nv.constant0._Z25multi_tensor_apply_kernelI18TensorListMetadataILi5EE17LAMBStage1FunctorIfN3c104HalfEfEJPfffffffEEvlPViT_T0_DpT1_:
	.zero		4000


//--------------------- .nv.constant0._Z25multi_tensor_apply_kernelI18TensorListMetadataILi5EE17LAMBStage1FunctorIffN3c104HalfEEJPfffffffEEvlPViT_T0_DpT1_ --------------------------
	.section	.nv.constant0._Z25multi_tensor_apply_kernelI18TensorListMetadataILi5EE17LAMBStage1FunctorIffN3c104HalfEEJPfffffffEEvlPViT_T0_DpT1_,"a",@progbits
	.sectionflags	@""
	.align	4
.nv.constant0._Z25multi_tensor_apply_kernelI18TensorListMetadataILi5EE17LAMBStage1FunctorIffN3c104HalfEEJPfffffffEEvlPViT_T0_DpT1_:
	.zero		4000


//--------------------- .nv.constant0._Z25multi_tensor_apply_kernelI18TensorListMetadataILi5EE17LAMBStage1FunctorIfffEJPfffffffEEvlPViT_T0_DpT1_ --------------------------
	.section	.nv.constant0._Z25multi_tensor_apply_kernelI18TensorListMetadataILi5EE17LAMBStage1FunctorIfffEJPfffffffEEvlPViT_T0_DpT1_,"a",@progbits
	.sectionflags	@""
	.align	4
.nv.constant0._Z25multi_tensor_apply_kernelI18TensorListMetadataILi5EE17LAMBStage1FunctorIfffEJPfffffffEEvlPViT_T0_DpT1_:
	.zero		4000


//--------------------- SYMBOLS --------------------------

	.type		.nv.reservedSmem.offset0,@object
	.size		.nv.reservedSmem.offset0,0x4
